	.target	sm_100a

	.elftype	@"ET_EXEC"


//--------------------- .note.nv.tkinfo           --------------------------
	.section	.note.nv.tkinfo,"",@"SHT_NOTE"
	.sectionflags	@"SHF_NOTE_NV_TKINFO"
	.tkinfo
        /*0018*/ 	.word	0x00000002
        /*0030*/ 	.string	""
        /*0030*/ 	.string	"ptxas"
        /*0030*/ 	.string	"Cuda compilation tools, release 13.0, V13.0.88"
        /*0030*/ 	.string	"Build cuda_13.0.r13.0/compiler.36424714_0"
        /*0030*/ 	.string	"-arch sm_100a -m 64 "



//--------------------- .note.nv.cuinfo           --------------------------
	.section	.note.nv.cuinfo,"",@"SHT_NOTE"
	.sectionflags	@"SHF_NOTE_NV_CUINFO"
        /*0018*/ 	.short	0x0002
        /*001a*/ 	.short	0x0064
        /*001c*/ 	.short	0x0082
	.zero		2


//--------------------- .nv.info                  --------------------------
	.section	.nv.info,"",@"SHT_CUDA_INFO"
	.align	4


	//----- nvinfo : EIATTR_REGCOUNT
	.align		4
        /*0000*/ 	.byte	0x04, 0x2f
        /*0002*/ 	.short	(.L_19 - .L_18)
	.align		4
.L_18:
        /*0004*/ 	.word	index@(_ZN7cutlass13device_kernelINS_4gemm6kernel13GemmUniversalIN4cute5tupleIJiiiiEEENS1_10collective13CollectiveMmaINS1_35MainloopSm100TmaUmmaWarpSpecializedILi16ELi2ELi4ENS5_IJNS4_1CILi1EEESB_SB_EEEEENS5_IJNSA_ILi128EEENSA_ILi64EEENSA_ILi32EEEEEENS_6half_tENS5_IJSB_llEEESI_SJ_NS4_8TiledMMAINS4_8MMA_AtomIJNS4_20SM100_MMA_F16BF16_SSISI_SI_fLi128ELi64ELNS4_4UMMA5MajorE1ELSO_1ELNSN_7ScaleInE0ELSP_0EEEEEENS4_6LayoutISC_NS5_IJNSA_ILi0EEEST_ST_EEEEENS5_IJNS4_10UnderscoreESW_SW_EEEEENS4_13SM90_TMA_LOADENS4_14ComposedLayoutINS4_7SwizzleILi3ELi4ELi3EEENS4_18smem_ptr_flag_bitsILi16EEENSS_INS5_IJSF_NSA_ILi8EEEEEENS5_IJSB_SF_EEEEEEEvNS4_8identityESZ_S19_vS1A_EENS_8epilogue10collective18CollectiveEpilogueINS1C_23Sm100TmaWarpSpecializedILi3ELi2ELi32ELb1ELb0EEEJSH_NS5_IJNSS_ISE_SB_EENSS_ISG_SB_EEEEESI_NS5_IJlSB_lEEESI_S1K_NS1C_6fusion15FusionCallbacksIS1G_NS1L_17LinearCombinationISI_fSI_fLNS_15FloatRoundStyleE2EEESH_S1J_JEEENS4_5SM1004TMEM4LOAD26SM100_TMEM_LOAD_32dp32b32xESZ_NS10_INS11_ILi2ELi4ELi3EEES14_NSS_INS5_IJS15_SG_EEENS5_IJSG_SB_EEEEEEENS4_39AutoVectorizingCopyWithAssumedAlignmentILi128EEENS4_14SM90_TMA_STOREES1Z_S21_S21_EEEvvEEEEvNT_6ParamsE)
        /*0008*/ 	.word	0x0000006f


	//----- nvinfo : EIATTR_FRAME_SIZE
	.align		4
.L_19:
        /*000c*/ 	.byte	0x04, 0x11
        /*000e*/ 	.short	(.L_21 - .L_20)
	.align		4
.L_20:
        /*0010*/ 	.word	index@($__internal_2_$__cuda_sm10x_tcgen05_guardrail_trap_unallocated_columns_being_dealloced)
        /*0014*/ 	.word	0x00000000


	//----- nvinfo : EIATTR_FRAME_SIZE
	.align		4
.L_21:
        /*0018*/ 	.byte	0x04, 0x11
        /*001a*/ 	.short	(.L_23 - .L_22)
	.align		4
.L_22:
        /*001c*/ 	.word	index@($__internal_1_$__cuda_sm10x_tcgen05_guardrail_trap_phase_invalid_during_alloc)
        /*0020*/ 	.word	0x00000000


	//----- nvinfo : EIATTR_FRAME_SIZE
	.align		4
.L_23:
        /*0024*/ 	.byte	0x04, 0x11
        /*0026*/ 	.short	(.L_25 - .L_24)
	.align		4
.L_24:
        /*0028*/ 	.word	index@($__internal_0_$__cuda_sm10x_tcgen05_guardrail_trap_col_being_dealloced_not_returned_by_alloc)
        /*002c*/ 	.word	0x00000000


	//----- nvinfo : EIATTR_FRAME_SIZE
	.align		4
.L_25:
        /*0030*/ 	.byte	0x04, 0x11
        /*0032*/ 	.short	(.L_27 - .L_26)
	.align		4
.L_26:
        /*0034*/ 	.word	index@(_ZN7cutlass13device_kernelINS_4gemm6kernel13GemmUniversalIN4cute5tupleIJiiiiEEENS1_10collective13CollectiveMmaINS1_35MainloopSm100TmaUmmaWarpSpecializedILi16ELi2ELi4ENS5_IJNS4_1CILi1EEESB_SB_EEEEENS5_IJNSA_ILi128EEENSA_ILi64EEENSA_ILi32EEEEEENS_6half_tENS5_IJSB_llEEESI_SJ_NS4_8TiledMMAINS4_8MMA_AtomIJNS4_20SM100_MMA_F16BF16_SSISI_SI_fLi128ELi64ELNS4_4UMMA5MajorE1ELSO_1ELNSN_7ScaleInE0ELSP_0EEEEEENS4_6LayoutISC_NS5_IJNSA_ILi0EEEST_ST_EEEEENS5_IJNS4_10UnderscoreESW_SW_EEEEENS4_13SM90_TMA_LOADENS4_14ComposedLayoutINS4_7SwizzleILi3ELi4ELi3EEENS4_18smem_ptr_flag_bitsILi16EEENSS_INS5_IJSF_NSA_ILi8EEEEEENS5_IJSB_SF_EEEEEEEvNS4_8identityESZ_S19_vS1A_EENS_8epilogue10collective18CollectiveEpilogueINS1C_23Sm100TmaWarpSpecializedILi3ELi2ELi32ELb1ELb0EEEJSH_NS5_IJNSS_ISE_SB_EENSS_ISG_SB_EEEEESI_NS5_IJlSB_lEEESI_S1K_NS1C_6fusion15FusionCallbacksIS1G_NS1L_17LinearCombinationISI_fSI_fLNS_15FloatRoundStyleE2EEESH_S1J_JEEENS4_5SM1004TMEM4LOAD26SM100_TMEM_LOAD_32dp32b32xESZ_NS10_INS11_ILi2ELi4ELi3EEES14_NSS_INS5_IJS15_SG_EEENS5_IJSG_SB_EEEEEEENS4_39AutoVectorizingCopyWithAssumedAlignmentILi128EEENS4_14SM90_TMA_STOREES1Z_S21_S21_EEEvvEEEEvNT_6ParamsE)
        /*0038*/ 	.word	0x00000000


	//----- nvinfo : EIATTR_MIN_STACK_SIZE
	.align		4
.L_27:
        /*003c*/ 	.byte	0x04, 0x12
        /*003e*/ 	.short	(.L_29 - .L_28)
	.align		4
.L_28:
        /*0040*/ 	.word	index@(_ZN7cutlass13device_kernelINS_4gemm6kernel13GemmUniversalIN4cute5tupleIJiiiiEEENS1_10collective13CollectiveMmaINS1_35MainloopSm100TmaUmmaWarpSpecializedILi16ELi2ELi4ENS5_IJNS4_1CILi1EEESB_SB_EEEEENS5_IJNSA_ILi128EEENSA_ILi64EEENSA_ILi32EEEEEENS_6half_tENS5_IJSB_llEEESI_SJ_NS4_8TiledMMAINS4_8MMA_AtomIJNS4_20SM100_MMA_F16BF16_SSISI_SI_fLi128ELi64ELNS4_4UMMA5MajorE1ELSO_1ELNSN_7ScaleInE0ELSP_0EEEEEENS4_6LayoutISC_NS5_IJNSA_ILi0EEEST_ST_EEEEENS5_IJNS4_10UnderscoreESW_SW_EEEEENS4_13SM90_TMA_LOADENS4_14ComposedLayoutINS4_7SwizzleILi3ELi4ELi3EEENS4_18smem_ptr_flag_bitsILi16EEENSS_INS5_IJSF_NSA_ILi8EEEEEENS5_IJSB_SF_EEEEEEEvNS4_8identityESZ_S19_vS1A_EENS_8epilogue10collective18CollectiveEpilogueINS1C_23Sm100TmaWarpSpecializedILi3ELi2ELi32ELb1ELb0EEEJSH_NS5_IJNSS_ISE_SB_EENSS_ISG_SB_EEEEESI_NS5_IJlSB_lEEESI_S1K_NS1C_6fusion15FusionCallbacksIS1G_NS1L_17LinearCombinationISI_fSI_fLNS_15FloatRoundStyleE2EEESH_S1J_JEEENS4_5SM1004TMEM4LOAD26SM100_TMEM_LOAD_32dp32b32xESZ_NS10_INS11_ILi2ELi4ELi3EEES14_NSS_INS5_IJS15_SG_EEENS5_IJSG_SB_EEEEEEENS4_39AutoVectorizingCopyWithAssumedAlignmentILi128EEENS4_14SM90_TMA_STOREES1Z_S21_S21_EEEvvEEEEvNT_6ParamsE)
        /*0044*/ 	.word	0x00000000
.L_29:


//--------------------- .nv.compat                --------------------------
	.section	.nv.compat,"",@"SHT_CUDA_COMPAT_INFO"
	.align	4
        /*0000*/ 	.byte	0x02, 0x09, 0x01, 0x00, 0x02, 0x02, 0x02, 0x00, 0x02, 0x05, 0x05, 0x00, 0x03, 0x07, 0x01, 0x01
        /*0010*/ 	.byte	0x02, 0x03, 0x01, 0x00, 0x02, 0x06, 0x01, 0x00, 0x04, 0x0b, 0x08, 0x00, 0x09, 0x00, 0x00, 0x00
        /*0020*/ 	.byte	0x00, 0x00, 0x00, 0x00


//--------------------- .nv.info._ZN7cutlass13device_kernelINS_4gemm6kernel13GemmUniversalIN4cute5tupleIJiiiiEEENS1_10collective13CollectiveMmaINS1_35MainloopSm100TmaUmmaWarpSpecializedILi16ELi2ELi4ENS5_IJNS4_1CILi1EEESB_SB_EEEEENS5_IJNSA_ILi128EEENSA_ILi64EEENSA_ILi32EEEEEENS_6half_tENS5_IJSB_llEEESI_SJ_NS4_8TiledMMAINS4_8MMA_AtomIJNS4_20SM100_MMA_F16BF16_SSISI_SI_fLi128ELi64ELNS4_4UMMA5MajorE1ELSO_1ELNSN_7ScaleInE0ELSP_0EEEEEENS4_6LayoutISC_NS5_IJNSA_ILi0EEEST_ST_EEEEENS5_IJNS4_10UnderscoreESW_SW_EEEEENS4_13SM90_TMA_LOADENS4_14ComposedLayoutINS4_7SwizzleILi3ELi4ELi3EEENS4_18smem_ptr_flag_bitsILi16EEENSS_INS5_IJSF_NSA_ILi8EEEEEENS5_IJSB_SF_EEEEEEEvNS4_8identityESZ_S19_vS1A_EENS_8epilogue10collective18CollectiveEpilogueINS1C_23Sm100TmaWarpSpecializedILi3ELi2ELi32ELb1ELb0EEEJSH_NS5_IJNSS_ISE_SB_EENSS_ISG_SB_EEEEESI_NS5_IJlSB_lEEESI_S1K_NS1C_6fusion15FusionCallbacksIS1G_NS1L_17LinearCombinationISI_fSI_fLNS_15FloatRoundStyleE2EEESH_S1J_JEEENS4_5SM1004TMEM4LOAD26SM100_TMEM_LOAD_32dp32b32xESZ_NS10_INS11_ILi2ELi4ELi3EEES14_NSS_INS5_IJS15_SG_EEENS5_IJSG_SB_EEEEEEENS4_39AutoVectorizingCopyWithAssumedAlignmentILi128EEENS4_14SM90_TMA_STOREES1Z_S21_S21_EEEvvEEEEvNT_6ParamsE --------------------------
	.section	.nv.info._ZN7cutlass13device_kernelINS_4gemm6kernel13GemmUniversalIN4cute5tupleIJiiiiEEENS1_10collective13CollectiveMmaINS1_35MainloopSm100TmaUmmaWarpSpecializedILi16ELi2ELi4ENS5_IJNS4_1CILi1EEESB_SB_EEEEENS5_IJNSA_ILi128EEENSA_ILi64EEENSA_ILi32EEEEEENS_6half_tENS5_IJSB_llEEESI_SJ_NS4_8TiledMMAINS4_8MMA_AtomIJNS4_20SM100_MMA_F16BF16_SSISI_SI_fLi128ELi64ELNS4_4UMMA5MajorE1ELSO_1ELNSN_7ScaleInE0ELSP_0EEEEEENS4_6LayoutISC_NS5_IJNSA_ILi0EEEST_ST_EEEEENS5_IJNS4_10UnderscoreESW_SW_EEEEENS4_13SM90_TMA_LOADENS4_14ComposedLayoutINS4_7SwizzleILi3ELi4ELi3EEENS4_18smem_ptr_flag_bitsILi16EEENSS_INS5_IJSF_NSA_ILi8EEEEEENS5_IJSB_SF_EEEEEEEvNS4_8identityESZ_S19_vS1A_EENS_8epilogue10collective18CollectiveEpilogueINS1C_23Sm100TmaWarpSpecializedILi3ELi2ELi32ELb1ELb0EEEJSH_NS5_IJNSS_ISE_SB_EENSS_ISG_SB_EEEEESI_NS5_IJlSB_lEEESI_S1K_NS1C_6fusion15FusionCallbacksIS1G_NS1L_17LinearCombinationISI_fSI_fLNS_15FloatRoundStyleE2EEESH_S1J_JEEENS4_5SM1004TMEM4LOAD26SM100_TMEM_LOAD_32dp32b32xESZ_NS10_INS11_ILi2ELi4ELi3EEES14_NSS_INS5_IJS15_SG_EEENS5_IJSG_SB_EEEEEEENS4_39AutoVectorizingCopyWithAssumedAlignmentILi128EEENS4_14SM90_TMA_STOREES1Z_S21_S21_EEEvvEEEEvNT_6ParamsE,"",@"SHT_CUDA_INFO"
	.sectionflags	@""
	.align	4


	//----- nvinfo : EIATTR_CUDA_API_VERSION
	.align		4
        /*0000*/ 	.byte	0x04, 0x37
        /*0002*/ 	.short	(.L_31 - .L_30)
.L_30:
        /*0004*/ 	.word	0x00000082


	//----- nvinfo : EIATTR_KPARAM_INFO
	.align		4
.L_31:
        /*0008*/ 	.byte	0x04, 0x17
        /*000a*/ 	.short	(.L_33 - .L_32)
.L_32:
        /*000c*/ 	.word	0x00000000
        /*0010*/ 	.short	0x0000
        /*0012*/ 	.short	0x0000
        /*0014*/ 	.byte	0x00, 0xf0, 0x01, 0x20


	//----- nvinfo : EIATTR_AT_ENTRY_FRAGMENTS
	.align		4
.L_33:
        /*0018*/ 	.byte	0x04, 0x4f
        /*001a*/ 	.short	(.L_35 - .L_34)


	//   ....[0]....
.L_34:
        /*001c*/ 	.word	0x00000006


	//----- nvinfo : EIATTR_RESERVED_SMEM_USED
	.align		4
.L_35:
        /*0020*/ 	.byte	0x01, 0x41
	.zero		2


	//----- nvinfo : EIATTR_SPARSE_MMA_MASK
	.align		4
        /*0024*/ 	.byte	0x03, 0x50
        /*0026*/ 	.short	0x0000


	//----- nvinfo : EIATTR_TCGEN05_1CTA_USED
	.align		4
        /*0028*/ 	.byte	0x01, 0x51
	.zero		2


	//----- nvinfo : EIATTR_MAXREG_COUNT
	.align		4
        /*002c*/ 	.byte	0x03, 0x1b
        /*002e*/ 	.short	0x00ff


	//----- nvinfo : EIATTR_NUM_BARRIERS
	.align		4
        /*0030*/ 	.byte	0x02, 0x4c
        /*0032*/ 	.byte	0x07
	.zero		1


	//----- nvinfo : EIATTR_EXTERNS
	.align		4
        /*0034*/ 	.byte	0x04, 0x0f
        /*0036*/ 	.short	(.L_37 - .L_36)


	//   ....[0]....
	.align		4
.L_36:
        /*0038*/ 	.word	index@(__assertfail)


	//----- nvinfo : EIATTR_MERCURY_ISA_VERSION
	.align		4
.L_37:
        /*003c*/ 	.byte	0x03, 0x5f
        /*003e*/ 	.short	0x0101


	//----- nvinfo : EIATTR_INT_WARP_WIDE_INSTR_OFFSETS
	.align		4
        /*0040*/ 	.byte	0x04, 0x31
        /*0042*/ 	.short	(.L_39 - .L_38)


	//   ....[0]....
.L_38:
        /*0044*/ 	.word	0x00002030


	//   ....[1]....
        /*0048*/ 	.word	0x00004040


	//   ....[2]....
        /*004c*/ 	.word	0x00004070


	//   ....[3]....
        /*0050*/ 	.word	0x000040c0


	//   ....[4]....
        /*0054*/ 	.word	0x000049b0


	//   ....[5]....
        /*0058*/ 	.word	0x000049d0


	//   ....[6]....
        /*005c*/ 	.word	0x00004ca0


	//   ....[7]....
        /*0060*/ 	.word	0x00004dd0


	//----- nvinfo : EIATTR_COOP_GROUP_MASK_REGIDS
	.align		4
.L_39:
        /*0064*/ 	.byte	0x04, 0x29
        /*0066*/ 	.short	(.L_41 - .L_40)


	//   ....[0]....
.L_40:
        /*0068*/ 	.word	0xffffffff


	//   ....[1]....
        /*006c*/ 	.word	0xffffffff


	//   ....[2]....
        /*0070*/ 	.word	0xffffffff


	//   ....[3]....
        /*0074*/ 	.word	0xffffffff


	//   ....[4]....
        /*0078*/ 	.word	0xffffffff


	//   ....[5]....
        /*007c*/ 	.word	0xffffffff


	//   ....[6]....
        /*0080*/ 	.word	0xffffffff


	//   ....[7]....
        /*0084*/ 	.word	0xffffffff


	//   ....[8]....
        /*0088*/ 	.word	0xffffffff


	//   ....[9]....
        /*008c*/ 	.word	0xffffffff


	//   ....[10]....
        /*0090*/ 	.word	0xffffffff


	//   ....[11]....
        /*0094*/ 	.word	0xffffffff


	//   ....[12]....
        /*0098*/ 	.word	0xffffffff


	//----- nvinfo : EIATTR_COOP_GROUP_INSTR_OFFSETS
	.align		4
.L_41:
        /*009c*/ 	.byte	0x04, 0x28
        /*009e*/ 	.short	(.L_43 - .L_42)


	//   ....[0]....
.L_42:
        /*00a0*/ 	.word	0x00000090


	//   ....[1]....
        /*00a4*/ 	.word	0x000004d0


	//   ....[2]....
        /*00a8*/ 	.word	0x000007f0


	//   ....[3]....
        /*00ac*/ 	.word	0x00000970


	//   ....[4]....
        /*00b0*/ 	.word	0x00000a70


	//   ....[5]....
        /*00b4*/ 	.word	0x00000be0


	//   ....[6]....
        /*00b8*/ 	.word	0x00000d80


	//   ....[7]....
        /*00bc*/ 	.word	0x00001f10


	//   ....[8]....
        /*00c0*/ 	.word	0x000033b0


	//   ....[9]....
        /*00c4*/ 	.word	0x000035c0


	//   ....[10]....
        /*00c8*/ 	.word	0x000035f0


	//   ....[11]....
        /*00cc*/ 	.word	0x00003f30


	//   ....[12]....
        /*00d0*/ 	.word	0x00004160


	//----- nvinfo : EIATTR_VRC_CTA_INIT_COUNT
	.align		4
.L_43:
        /*00d4*/ 	.byte	0x02, 0x4a
        /*00d6*/ 	.byte	0x80
	.zero		1


	//----- nvinfo : EIATTR_SYSCALL_OFFSETS
	.align		4
        /*00d8*/ 	.byte	0x04, 0x46
        /*00da*/ 	.short	(.L_45 - .L_44)


	//   ....[0]....
.L_44:
        /*00dc*/ 	.word	0x00005980


	//   ....[1]....
        /*00e0*/ 	.word	0x00005a70


	//   ....[2]....
        /*00e4*/ 	.word	0x000062b0


	//   ....[3]....
        /*00e8*/ 	.word	0x00006f60


	//----- nvinfo : EIATTR_MBARRIER_INSTR_OFFSETS
	.align		4
.L_45:
        /*00ec*/ 	.byte	0x04, 0x39
        /*00ee*/ 	.short	(.L_47 - .L_46)


	//   ....[0]....
.L_46:
        /*00f0*/ 	.word	0x000005d0
        /*00f4*/ 	.word	0x000000ff
        /*00f8*/ 	.word	0x00000000
        /*00fc*/ 	.short	0x0100
        /*00fe*/ 	.byte	0x05
	.zero		1


	//   ....[1]....
        /*0100*/ 	.word	0x000005e0
        /*0104*/ 	.word	0x000000ff
        /*0108*/ 	.word	0x00000080
        /*010c*/ 	.short	0x0100
        /*010e*/ 	.byte	0x05
	.zero		1


	//   ....[2]....
        /*0110*/ 	.word	0x000005f0
        /*0114*/ 	.word	0x000000ff
        /*0118*/ 	.word	0x00000008
        /*011c*/ 	.short	0x0100
        /*011e*/ 	.byte	0x05
	.zero		1


	//   ....[3]....
        /*0120*/ 	.word	0x00000600
        /*0124*/ 	.word	0x000000ff
        /*0128*/ 	.word	0x00000088
        /*012c*/ 	.short	0x0100
        /*012e*/ 	.byte	0x05
	.zero		1


	//   ....[4]....
        /*0130*/ 	.word	0x00000610
        /*0134*/ 	.word	0x000000ff
        /*0138*/ 	.word	0x00000010
        /*013c*/ 	.short	0x0100
        /*013e*/ 	.byte	0x05
	.zero		1


	//   ....[5]....
        /*0140*/ 	.word	0x00000620
        /*0144*/ 	.word	0x000000ff
        /*0148*/ 	.word	0x00000090
        /*014c*/ 	.short	0x0100
        /*014e*/ 	.byte	0x05
	.zero		1


	//   ....[6]....
        /*0150*/ 	.word	0x00000630
        /*0154*/ 	.word	0x000000ff
        /*0158*/ 	.word	0x00000018
        /*015c*/ 	.short	0x0100
        /*015e*/ 	.byte	0x05
	.zero		1


	//   ....[7]....
        /*0160*/ 	.word	0x00000640
        /*0164*/ 	.word	0x000000ff
        /*0168*/ 	.word	0x00000098
        /*016c*/ 	.short	0x0100
        /*016e*/ 	.byte	0x05
	.zero		1


	//   ....[8]....
        /*0170*/ 	.word	0x00000650
        /*0174*/ 	.word	0x000000ff
        /*0178*/ 	.word	0x00000020
        /*017c*/ 	.short	0x0100
        /*017e*/ 	.byte	0x05
	.zero		1


	//   ....[9]....
        /*0180*/ 	.word	0x00000660
        /*0184*/ 	.word	0x000000ff
        /*0188*/ 	.word	0x000000a0
        /*018c*/ 	.short	0x0100
        /*018e*/ 	.byte	0x05
	.zero		1


	//   ....[10]....
        /*0190*/ 	.word	0x00000670
        /*0194*/ 	.word	0x000000ff
        /*0198*/ 	.word	0x00000028
        /*019c*/ 	.short	0x0100
        /*019e*/ 	.byte	0x05
	.zero		1


	//   ....[11]....
        /*01a0*/ 	.word	0x00000680
        /*01a4*/ 	.word	0x000000ff
        /*01a8*/ 	.word	0x000000a8
        /*01ac*/ 	.short	0x0100
        /*01ae*/ 	.byte	0x05
	.zero		1


	//   ....[12]....
        /*01b0*/ 	.word	0x00000690
        /*01b4*/ 	.word	0x000000ff
        /*01b8*/ 	.word	0x00000030
        /*01bc*/ 	.short	0x0100
        /*01be*/ 	.byte	0x05
	.zero		1


	//   ....[13]....
        /*01c0*/ 	.word	0x000006a0
        /*01c4*/ 	.word	0x000000ff
        /*01c8*/ 	.word	0x000000b0
        /*01cc*/ 	.short	0x0100
        /*01ce*/ 	.byte	0x05
	.zero		1


	//   ....[14]....
        /*01d0*/ 	.word	0x000006b0
        /*01d4*/ 	.word	0x000000ff
        /*01d8*/ 	.word	0x00000038
        /*01dc*/ 	.short	0x0100
        /*01de*/ 	.byte	0x05
	.zero		1


	//   ....[15]....
        /*01e0*/ 	.word	0x000006c0
        /*01e4*/ 	.word	0x000000ff
        /*01e8*/ 	.word	0x000000b8
        /*01ec*/ 	.short	0x0100
        /*01ee*/ 	.byte	0x05
	.zero		1


	//   ....[16]....
        /*01f0*/ 	.word	0x000006d0
        /*01f4*/ 	.word	0x000000ff
        /*01f8*/ 	.word	0x00000040
        /*01fc*/ 	.short	0x0100
        /*01fe*/ 	.byte	0x05
	.zero		1


	//   ....[17]....
        /*0200*/ 	.word	0x000006e0
        /*0204*/ 	.word	0x000000ff
        /*0208*/ 	.word	0x000000c0
        /*020c*/ 	.short	0x0100
        /*020e*/ 	.byte	0x05
	.zero		1


	//   ....[18]....
        /*0210*/ 	.word	0x000006f0
        /*0214*/ 	.word	0x000000ff
        /*0218*/ 	.word	0x00000048
        /*021c*/ 	.short	0x0100
        /*021e*/ 	.byte	0x05
	.zero		1


	//   ....[19]....
        /*0220*/ 	.word	0x00000700
        /*0224*/ 	.word	0x000000ff
        /*0228*/ 	.word	0x000000c8
        /*022c*/ 	.short	0x0100
        /*022e*/ 	.byte	0x05
	.zero		1


	//   ....[20]....
        /*0230*/ 	.word	0x00000710
        /*0234*/ 	.word	0x000000ff
        /*0238*/ 	.word	0x00000050
        /*023c*/ 	.short	0x0100
        /*023e*/ 	.byte	0x05
	.zero		1


	//   ....[21]....
        /*0240*/ 	.word	0x00000720
        /*0244*/ 	.word	0x000000ff
        /*0248*/ 	.word	0x000000d0
        /*024c*/ 	.short	0x0100
        /*024e*/ 	.byte	0x05
	.zero		1


	//   ....[22]....
        /*0250*/ 	.word	0x00000730
        /*0254*/ 	.word	0x000000ff
        /*0258*/ 	.word	0x00000058
        /*025c*/ 	.short	0x0100
        /*025e*/ 	.byte	0x05
	.zero		1


	//   ....[23]....
        /*0260*/ 	.word	0x00000740
        /*0264*/ 	.word	0x000000ff
        /*0268*/ 	.word	0x000000d8
        /*026c*/ 	.short	0x0100
        /*026e*/ 	.byte	0x05
	.zero		1


	//   ....[24]....
        /*0270*/ 	.word	0x00000750
        /*0274*/ 	.word	0x000000ff
        /*0278*/ 	.word	0x00000060
        /*027c*/ 	.short	0x0100
        /*027e*/ 	.byte	0x05
	.zero		1


	//   ....[25]....
        /*0280*/ 	.word	0x00000760
        /*0284*/ 	.word	0x000000ff
        /*0288*/ 	.word	0x000000e0
        /*028c*/ 	.short	0x0100
        /*028e*/ 	.byte	0x05
	.zero		1


	//   ....[26]....
        /*0290*/ 	.word	0x00000770
        /*0294*/ 	.word	0x000000ff
        /*0298*/ 	.word	0x00000068
        /*029c*/ 	.short	0x0100
        /*029e*/ 	.byte	0x05
	.zero		1


	//   ....[27]....
        /*02a0*/ 	.word	0x00000780
        /*02a4*/ 	.word	0x000000ff
        /*02a8*/ 	.word	0x000000e8
        /*02ac*/ 	.short	0x0100
        /*02ae*/ 	.byte	0x05
	.zero		1


	//   ....[28]....
        /*02b0*/ 	.word	0x00000790
        /*02b4*/ 	.word	0x000000ff
        /*02b8*/ 	.word	0x00000070
        /*02bc*/ 	.short	0x0100
        /*02be*/ 	.byte	0x05
	.zero		1


	//   ....[29]....
        /*02c0*/ 	.word	0x000007a0
        /*02c4*/ 	.word	0x000000ff
        /*02c8*/ 	.word	0x000000f0
        /*02cc*/ 	.short	0x0100
        /*02ce*/ 	.byte	0x05
	.zero		1


	//   ....[30]....
        /*02d0*/ 	.word	0x000007b0
        /*02d4*/ 	.word	0x000000ff
        /*02d8*/ 	.word	0x00000078
        /*02dc*/ 	.short	0x0100
        /*02de*/ 	.byte	0x05
	.zero		1


	//   ....[31]....
        /*02e0*/ 	.word	0x000007c0
        /*02e4*/ 	.word	0x000000ff
        /*02e8*/ 	.word	0x000000f8
        /*02ec*/ 	.short	0x0100
        /*02ee*/ 	.byte	0x05
	.zero		1


	//   ....[32]....
        /*02f0*/ 	.word	0x00000900
        /*02f4*/ 	.word	0x000000ff
        /*02f8*/ 	.word	0x00000100
        /*02fc*/ 	.short	0x0100
        /*02fe*/ 	.byte	0x07
	.zero		1


	//   ....[33]....
        /*0300*/ 	.word	0x00000910
        /*0304*/ 	.word	0x000000ff
        /*0308*/ 	.word	0x00000118
        /*030c*/ 	.short	0x0100
        /*030e*/ 	.byte	0x07
	.zero		1


	//   ....[34]....
        /*0310*/ 	.word	0x00000920
        /*0314*/ 	.word	0x000000ff
        /*0318*/ 	.word	0x00000108
        /*031c*/ 	.short	0x0100
        /*031e*/ 	.byte	0x07
	.zero		1


	//   ....[35]....
        /*0320*/ 	.word	0x00000930
        /*0324*/ 	.word	0x000000ff
        /*0328*/ 	.word	0x00000120
        /*032c*/ 	.short	0x0100
        /*032e*/ 	.byte	0x07
	.zero		1


	//   ....[36]....
        /*0330*/ 	.word	0x00000940
        /*0334*/ 	.word	0x000000ff
        /*0338*/ 	.word	0x00000110
        /*033c*/ 	.short	0x0100
        /*033e*/ 	.byte	0x07
	.zero		1


	//   ....[37]....
        /*0340*/ 	.word	0x00000950
        /*0344*/ 	.word	0x000000ff
        /*0348*/ 	.word	0x00000128
        /*034c*/ 	.short	0x0100
        /*034e*/ 	.byte	0x07
	.zero		1


	//   ....[38]....
        /*0350*/ 	.word	0x00000a40
        /*0354*/ 	.word	0x000000ff
        /*0358*/ 	.word	0x00000130
        /*035c*/ 	.short	0x0100
        /*035e*/ 	.byte	0x05
	.zero		1


	//   ....[39]....
        /*0360*/ 	.word	0x00000a50
        /*0364*/ 	.word	0x000000ff
        /*0368*/ 	.word	0x00000138
        /*036c*/ 	.short	0x0100
        /*036e*/ 	.byte	0x05
	.zero		1


	//   ....[40]....
        /*0370*/ 	.word	0x00000b90
        /*0374*/ 	.word	0x000000ff
        /*0378*/ 	.word	0x00000140
        /*037c*/ 	.short	0x0100
        /*037e*/ 	.byte	0x05
	.zero		1


	//   ....[41]....
        /*0380*/ 	.word	0x00000ba0
        /*0384*/ 	.word	0x000000ff
        /*0388*/ 	.word	0x00000150
        /*038c*/ 	.short	0x0100
        /*038e*/ 	.byte	0x05
	.zero		1


	//   ....[42]....
        /*0390*/ 	.word	0x00000bb0
        /*0394*/ 	.word	0x000000ff
        /*0398*/ 	.word	0x00000148
        /*039c*/ 	.short	0x0100
        /*039e*/ 	.byte	0x05
	.zero		1


	//   ....[43]....
        /*03a0*/ 	.word	0x00000bc0
        /*03a4*/ 	.word	0x000000ff
        /*03a8*/ 	.word	0x00000158
        /*03ac*/ 	.short	0x0100
        /*03ae*/ 	.byte	0x05
	.zero		1


	//   ....[44]....
        /*03b0*/ 	.word	0x00000cf0
        /*03b4*/ 	.word	0x000000ff
        /*03b8*/ 	.word	0x00000160
        /*03bc*/ 	.short	0x0100
        /*03be*/ 	.byte	0x07
	.zero		1


	//   ....[45]....
        /*03c0*/ 	.word	0x00000d00
        /*03c4*/ 	.word	0x000000ff
        /*03c8*/ 	.word	0x00000180
        /*03cc*/ 	.short	0x0100
        /*03ce*/ 	.byte	0x07
	.zero		1


	//   ....[46]....
        /*03d0*/ 	.word	0x00000d10
        /*03d4*/ 	.word	0x000000ff
        /*03d8*/ 	.word	0x00000168
        /*03dc*/ 	.short	0x0100
        /*03de*/ 	.byte	0x07
	.zero		1


	//   ....[47]....
        /*03e0*/ 	.word	0x00000d20
        /*03e4*/ 	.word	0x000000ff
        /*03e8*/ 	.word	0x00000188
        /*03ec*/ 	.short	0x0100
        /*03ee*/ 	.byte	0x07
	.zero		1


	//   ....[48]....
        /*03f0*/ 	.word	0x00000d30
        /*03f4*/ 	.word	0x000000ff
        /*03f8*/ 	.word	0x00000170
        /*03fc*/ 	.short	0x0100
        /*03fe*/ 	.byte	0x07
	.zero		1


	//   ....[49]....
        /*0400*/ 	.word	0x00000d40
        /*0404*/ 	.word	0x000000ff
        /*0408*/ 	.word	0x00000190
        /*040c*/ 	.short	0x0100
        /*040e*/ 	.byte	0x07
	.zero		1


	//   ....[50]....
        /*0410*/ 	.word	0x00000d50
        /*0414*/ 	.word	0x000000ff
        /*0418*/ 	.word	0x00000178
        /*041c*/ 	.short	0x0100
        /*041e*/ 	.byte	0x07
	.zero		1


	//   ....[51]....
        /*0420*/ 	.word	0x00000d60
        /*0424*/ 	.word	0x000000ff
        /*0428*/ 	.word	0x00000198
        /*042c*/ 	.short	0x0100
        /*042e*/ 	.byte	0x07
	.zero		1


	//   ....[52]....
        /*0430*/ 	.word	0x00000e50
        /*0434*/ 	.word	0x000000ff
        /*0438*/ 	.word	0x000001a0
        /*043c*/ 	.short	0x0100
        /*043e*/ 	.byte	0x05
	.zero		1


	//   ....[53]....
        /*0440*/ 	.word	0x00000e60
        /*0444*/ 	.word	0x000000ff
        /*0448*/ 	.word	0x000001b0
        /*044c*/ 	.short	0x0100
        /*044e*/ 	.byte	0x05
	.zero		1


	//   ....[54]....
        /*0450*/ 	.word	0x00000e70
        /*0454*/ 	.word	0x000000ff
        /*0458*/ 	.word	0x000001a8
        /*045c*/ 	.short	0x0100
        /*045e*/ 	.byte	0x05
	.zero		1


	//   ....[55]....
        /*0460*/ 	.word	0x00000e80
        /*0464*/ 	.word	0x000000ff
        /*0468*/ 	.word	0x000001b8
        /*046c*/ 	.short	0x0100
        /*046e*/ 	.byte	0x05
	.zero		1


	//   ....[56]....
        /*0470*/ 	.word	0x00001750
        /*0474*/ 	.word	0x00000002
        /*0478*/ 	.word	0x000001b0
        /*047c*/ 	.short	0x010a
        /*047e*/ 	.byte	0xff
	.zero		1


	//   ....[57]....
        /*0480*/ 	.word	0x00001780
        /*0484*/ 	.word	0x00000002
        /*0488*/ 	.word	0x000001a0
        /*048c*/ 	.short	0x0101
        /*048e*/ 	.byte	0xff
	.zero		1


	//   ....[58]....
        /*0490*/ 	.word	0x00001850
        /*0494*/ 	.word	0x000000ff
        /*0498*/ 	.word	0x00000080
        /*049c*/ 	.short	0x010a
        /*049e*/ 	.byte	0x08
	.zero		1


	//   ....[59]....
        /*04a0*/ 	.word	0x00001900
        /*04a4*/ 	.word	0x000000ff
        /*04a8*/ 	.word	0x00000080
        /*04ac*/ 	.short	0x010a
        /*04ae*/ 	.byte	0x21
	.zero		1


	//   ....[60]....
        /*04b0*/ 	.word	0x00001a50
        /*04b4*/ 	.word	0x000000ff
        /*04b8*/ 	.word	0x00000080
        /*04bc*/ 	.short	0x010a
        /*04be*/ 	.byte	0x08
	.zero		1


	//   ....[61]....
        /*04c0*/ 	.word	0x00001bb0
        /*04c4*/ 	.word	0x000000ff
        /*04c8*/ 	.word	0x00000138
        /*04cc*/ 	.short	0x0101
        /*04ce*/ 	.byte	0x04
	.zero		1


	//   ....[62]....
        /*04d0*/ 	.word	0x00001bd0
        /*04d4*/ 	.word	0x000000ff
        /*04d8*/ 	.word	0x00000080
        /*04dc*/ 	.short	0x010a
        /*04de*/ 	.byte	0x08
	.zero		1


	//   ....[63]....
        /*04e0*/ 	.word	0x00001c60
        /*04e4*/ 	.word	0x000000ff
        /*04e8*/ 	.word	0x00000080
        /*04ec*/ 	.short	0x010a
        /*04ee*/ 	.byte	0x19
	.zero		1


	//   ....[64]....
        /*04f0*/ 	.word	0x00001db0
        /*04f4*/ 	.word	0x000000ff
        /*04f8*/ 	.word	0x00000080
        /*04fc*/ 	.short	0x010a
        /*04fe*/ 	.byte	0x08
	.zero		1


	//   ....[65]....
        /*0500*/ 	.word	0x00001f40
        /*0504*/ 	.word	0x00000002
        /*0508*/ 	.word	0x00000140
        /*050c*/ 	.short	0x010a
        /*050e*/ 	.byte	0xff
	.zero		1


	//   ....[66]....
        /*0510*/ 	.word	0x00002000
        /*0514*/ 	.word	0x00000002
        /*0518*/ 	.word	0x00000000
        /*051c*/ 	.short	0x0101
        /*051e*/ 	.byte	0xff
	.zero		1


	//   ....[67]....
        /*0520*/ 	.word	0x00002560
        /*0524*/ 	.word	0x000000ff
        /*0528*/ 	.word	0x00000000
        /*052c*/ 	.short	0x010a
        /*052e*/ 	.byte	0x05
	.zero		1


	//   ....[68]....
        /*0530*/ 	.word	0x000025f0
        /*0534*/ 	.word	0x000000ff
        /*0538*/ 	.word	0x00000000
        /*053c*/ 	.short	0x010a
        /*053e*/ 	.byte	0x05
	.zero		1


	//   ....[69]....
        /*0540*/ 	.word	0x00002680
        /*0544*/ 	.word	0x000000ff
        /*0548*/ 	.word	0x00000000
        /*054c*/ 	.short	0x010a
        /*054e*/ 	.byte	0x05
	.zero		1


	//   ....[70]....
        /*0550*/ 	.word	0x00002710
        /*0554*/ 	.word	0x000000ff
        /*0558*/ 	.word	0x00000000
        /*055c*/ 	.short	0x010a
        /*055e*/ 	.byte	0x05
	.zero		1


	//   ....[71]....
        /*0560*/ 	.word	0x000027a0
        /*0564*/ 	.word	0x000000ff
        /*0568*/ 	.word	0x00000000
        /*056c*/ 	.short	0x010a
        /*056e*/ 	.byte	0x05
	.zero		1


	//   ....[72]....
        /*0570*/ 	.word	0x00002830
        /*0574*/ 	.word	0x000000ff
        /*0578*/ 	.word	0x00000000
        /*057c*/ 	.short	0x010a
        /*057e*/ 	.byte	0x05
	.zero		1


	//   ....[73]....
        /*0580*/ 	.word	0x000028c0
        /*0584*/ 	.word	0x000000ff
        /*0588*/ 	.word	0x00000000
        /*058c*/ 	.short	0x010a
        /*058e*/ 	.byte	0x05
	.zero		1


	//   ....[74]....
        /*0590*/ 	.word	0x00002950
        /*0594*/ 	.word	0x000000ff
        /*0598*/ 	.word	0x00000000
        /*059c*/ 	.short	0x010a
        /*059e*/ 	.byte	0x05
	.zero		1


	//   ....[75]....
        /*05a0*/ 	.word	0x000029e0
        /*05a4*/ 	.word	0x000000ff
        /*05a8*/ 	.word	0x00000000
        /*05ac*/ 	.short	0x010a
        /*05ae*/ 	.byte	0x05
	.zero		1


	//   ....[76]....
        /*05b0*/ 	.word	0x00002a70
        /*05b4*/ 	.word	0x000000ff
        /*05b8*/ 	.word	0x00000000
        /*05bc*/ 	.short	0x010a
        /*05be*/ 	.byte	0x05
	.zero		1


	//   ....[77]....
        /*05c0*/ 	.word	0x00002b00
        /*05c4*/ 	.word	0x000000ff
        /*05c8*/ 	.word	0x00000000
        /*05cc*/ 	.short	0x010a
        /*05ce*/ 	.byte	0x05
	.zero		1


	//   ....[78]....
        /*05d0*/ 	.word	0x00002b90
        /*05d4*/ 	.word	0x000000ff
        /*05d8*/ 	.word	0x00000000
        /*05dc*/ 	.short	0x010a
        /*05de*/ 	.byte	0x05
	.zero		1


	//   ....[79]....
        /*05e0*/ 	.word	0x00002c20
        /*05e4*/ 	.word	0x000000ff
        /*05e8*/ 	.word	0x00000000
        /*05ec*/ 	.short	0x010a
        /*05ee*/ 	.byte	0x05
	.zero		1


	//   ....[80]....
        /*05f0*/ 	.word	0x00002cb0
        /*05f4*/ 	.word	0x000000ff
        /*05f8*/ 	.word	0x00000000
        /*05fc*/ 	.short	0x010a
        /*05fe*/ 	.byte	0x05
	.zero		1


	//   ....[81]....
        /*0600*/ 	.word	0x00002d40
        /*0604*/ 	.word	0x000000ff
        /*0608*/ 	.word	0x00000000
        /*060c*/ 	.short	0x010a
        /*060e*/ 	.byte	0x05
	.zero		1


	//   ....[82]....
        /*0610*/ 	.word	0x00002de0
        /*0614*/ 	.word	0x00000000
        /*0618*/ 	.word	0x00000000
        /*061c*/ 	.short	0x010a
        /*061e*/ 	.byte	0xff
	.zero		1


	//   ....[83]....
        /*0620*/ 	.word	0x00002f00
        /*0624*/ 	.word	0x00000000
        /*0628*/ 	.word	0x000001a0
        /*062c*/ 	.short	0x010a
        /*062e*/ 	.byte	0xff
	.zero		1


	//   ....[84]....
        /*0630*/ 	.word	0x00002f70
        /*0634*/ 	.word	0x00000000
        /*0638*/ 	.word	0x00000000
        /*063c*/ 	.short	0x0101
        /*063e*/ 	.byte	0xff
	.zero		1


	//   ....[85]....
        /*0640*/ 	.word	0x00002f90
        /*0644*/ 	.word	0x000000ff
        /*0648*/ 	.word	0x00000150
        /*064c*/ 	.short	0x010a
        /*064e*/ 	.byte	0x05
	.zero		1


	//   ....[86]....
        /*0650*/ 	.word	0x000030b0
        /*0654*/ 	.word	0x00000000
        /*0658*/ 	.word	0x00000140
        /*065c*/ 	.short	0x010a
        /*065e*/ 	.byte	0xff
	.zero		1


	//   ....[87]....
        /*0660*/ 	.word	0x000031b0
        /*0664*/ 	.word	0x00000000
        /*0668*/ 	.word	0x00000000
        /*066c*/ 	.short	0x0101
        /*066e*/ 	.byte	0xff
	.zero		1


	//   ....[88]....
        /*0670*/ 	.word	0x00003240
        /*0674*/ 	.word	0x000000ff
        /*0678*/ 	.word	0x00000150
        /*067c*/ 	.short	0x0106
        /*067e*/ 	.byte	0x05
	.zero		1


	//   ....[89]....
        /*0680*/ 	.word	0x00003260
        /*0684*/ 	.word	0x000000ff
        /*0688*/ 	.word	0x00000150
        /*068c*/ 	.short	0x010a
        /*068e*/ 	.byte	0x05
	.zero		1


	//   ....[90]....
        /*0690*/ 	.word	0x000032f0
        /*0694*/ 	.word	0x000000ff
        /*0698*/ 	.word	0x00000150
        /*069c*/ 	.short	0x0106
        /*069e*/ 	.byte	0x04
	.zero		1


	//   ....[91]....
        /*06a0*/ 	.word	0x00003330
        /*06a4*/ 	.word	0x00000000
        /*06a8*/ 	.word	0x00000150
        /*06ac*/ 	.short	0x010a
        /*06ae*/ 	.byte	0xff
	.zero		1


	//   ....[92]....
        /*06b0*/ 	.word	0x00003820
        /*06b4*/ 	.word	0x00000000
        /*06b8*/ 	.word	0x00000140
        /*06bc*/ 	.short	0x010a
        /*06be*/ 	.byte	0xff
	.zero		1


	//   ....[93]....
        /*06c0*/ 	.word	0x00003930
        /*06c4*/ 	.word	0x00000003
        /*06c8*/ 	.word	0x00000000
        /*06cc*/ 	.short	0x0101
        /*06ce*/ 	.byte	0xff
	.zero		1


	//   ....[94]....
        /*06d0*/ 	.word	0x00003940
        /*06d4*/ 	.word	0x000000ff
        /*06d8*/ 	.word	0x00000000
        /*06dc*/ 	.short	0x010a
        /*06de*/ 	.byte	0x04
	.zero		1


	//   ....[95]....
        /*06e0*/ 	.word	0x00003960
        /*06e4*/ 	.word	0x000000ff
        /*06e8*/ 	.word	0x00000180
        /*06ec*/ 	.short	0x010a
        /*06ee*/ 	.byte	0x08
	.zero		1


	//   ....[96]....
        /*06f0*/ 	.word	0x00003a30
        /*06f4*/ 	.word	0x000000ff
        /*06f8*/ 	.word	0x00000000
        /*06fc*/ 	.short	0x010a
        /*06fe*/ 	.byte	0x07
	.zero		1


	//   ....[97]....
        /*0700*/ 	.word	0x00003b70
        /*0704*/ 	.word	0x000000ff
        /*0708*/ 	.word	0x00000000
        /*070c*/ 	.short	0x010a
        /*070e*/ 	.byte	0x04
	.zero		1


	//   ....[98]....
        /*0710*/ 	.word	0x00003d60
        /*0714*/ 	.word	0x000000ff
        /*0718*/ 	.word	0x00000000
        /*071c*/ 	.short	0x010a
        /*071e*/ 	.byte	0x05
	.zero		1


	//   ....[99]....
        /*0720*/ 	.word	0x00003df0
        /*0724*/ 	.word	0x000000ff
        /*0728*/ 	.word	0x00000000
        /*072c*/ 	.short	0x010a
        /*072e*/ 	.byte	0x05
	.zero		1


	//   ....[100]....
        /*0730*/ 	.word	0x00003e80
        /*0734*/ 	.word	0x000000ff
        /*0738*/ 	.word	0x00000000
        /*073c*/ 	.short	0x010a
        /*073e*/ 	.byte	0x05
	.zero		1


	//   ....[101]....
        /*0740*/ 	.word	0x00003f10
        /*0744*/ 	.word	0x000000ff
        /*0748*/ 	.word	0x00000000
        /*074c*/ 	.short	0x010a
        /*074e*/ 	.byte	0x07
	.zero		1


	//   ....[102]....
        /*0750*/ 	.word	0x00004350
        /*0754*/ 	.word	0x00000000
        /*0758*/ 	.word	0x00000140
        /*075c*/ 	.short	0x010a
        /*075e*/ 	.byte	0xff
	.zero		1


	//   ....[103]....
        /*0760*/ 	.word	0x00004410
        /*0764*/ 	.word	0x00000000
        /*0768*/ 	.word	0x00000000
        /*076c*/ 	.short	0x0101
        /*076e*/ 	.byte	0xff
	.zero		1


	//   ....[104]....
        /*0770*/ 	.word	0x00004730
        /*0774*/ 	.word	0x000000ff
        /*0778*/ 	.word	0x00000138
        /*077c*/ 	.short	0x010a
        /*077e*/ 	.byte	0x07
	.zero		1


	//   ....[105]....
        /*0780*/ 	.word	0x00004950
        /*0784*/ 	.word	0x000000ff
        /*0788*/ 	.word	0x00000118
        /*078c*/ 	.short	0x010a
        /*078e*/ 	.byte	0x0f
	.zero		1


	//   ....[106]....
        /*0790*/ 	.word	0x00004b50
        /*0794*/ 	.word	0x000000ff
        /*0798*/ 	.word	0x00000100
        /*079c*/ 	.short	0x010b
        /*079e*/ 	.byte	0x0f
	.zero		1


	//   ....[107]....
        /*07a0*/ 	.word	0x00004ba0
        /*07a4*/ 	.word	0x000000ff
        /*07a8*/ 	.word	0x00000000
        /*07ac*/ 	.short	0x0101
        /*07ae*/ 	.byte	0x10
	.zero		1


	//   ....[108]....
        /*07b0*/ 	.word	0x00004be0
        /*07b4*/ 	.word	0x000000ff
        /*07b8*/ 	.word	0x00000118
        /*07bc*/ 	.short	0x010a
        /*07be*/ 	.byte	0x0d
	.zero		1


	//   ....[109]....
        /*07c0*/ 	.word	0x00004e20
        /*07c4*/ 	.word	0x000000ff
        /*07c8*/ 	.word	0x00000100
        /*07cc*/ 	.short	0x010b
        /*07ce*/ 	.byte	0x0d
	.zero		1


	//   ....[110]....
        /*07d0*/ 	.word	0x00004e90
        /*07d4*/ 	.word	0x000000ff
        /*07d8*/ 	.word	0x00000000
        /*07dc*/ 	.short	0x0101
        /*07de*/ 	.byte	0x0f
	.zero		1


	//   ....[111]....
        /*07e0*/ 	.word	0x00004ee0
        /*07e4*/ 	.word	0x000000ff
        /*07e8*/ 	.word	0x00000000
        /*07ec*/ 	.short	0x010a
        /*07ee*/ 	.byte	0x04
	.zero		1


	//   ....[112]....
        /*07f0*/ 	.word	0x00004f70
        /*07f4*/ 	.word	0x000000ff
        /*07f8*/ 	.word	0x00000000
        /*07fc*/ 	.short	0x010a
        /*07fe*/ 	.byte	0x04
	.zero		1


	//   ....[113]....
        /*0800*/ 	.word	0x00005010
        /*0804*/ 	.word	0x00000000
        /*0808*/ 	.word	0x00000000
        /*080c*/ 	.short	0x010a
        /*080e*/ 	.byte	0xff
	.zero		1


	//   ....[114]....
        /*0810*/ 	.word	0x00005350
        /*0814*/ 	.word	0x00000000
        /*0818*/ 	.word	0x00000140
        /*081c*/ 	.short	0x010a
        /*081e*/ 	.byte	0xff
	.zero		1


	//   ....[115]....
        /*0820*/ 	.word	0x00005460
        /*0824*/ 	.word	0x00000000
        /*0828*/ 	.word	0x00000000
        /*082c*/ 	.short	0x0101
        /*082e*/ 	.byte	0xff
	.zero		1


	//   ....[116]....
        /*0830*/ 	.word	0x00005f00
        /*0834*/ 	.word	0x00000000
        /*0838*/ 	.word	0x00000100
        /*083c*/ 	.short	0x010a
        /*083e*/ 	.byte	0xff
	.zero		1


	//   ....[117]....
        /*0840*/ 	.word	0x00005f70
        /*0844*/ 	.word	0x00000049
        /*0848*/ 	.word	0x00000160
        /*084c*/ 	.short	0x010a
        /*084e*/ 	.byte	0xff
	.zero		1


	//   ....[118]....
        /*0850*/ 	.word	0x00006060
        /*0854*/ 	.word	0x00000000
        /*0858*/ 	.word	0x00000100
        /*085c*/ 	.short	0x010a
        /*085e*/ 	.byte	0xff
	.zero		1


	//   ....[119]....
        /*0860*/ 	.word	0x00006190
        /*0864*/ 	.word	0x00000049
        /*0868*/ 	.word	0x00000160
        /*086c*/ 	.short	0x010a
        /*086e*/ 	.byte	0xff
	.zero		1


	//   ....[120]....
        /*0870*/ 	.word	0x00006ca0
        /*0874*/ 	.word	0x00000000
        /*0878*/ 	.word	0x00000000
        /*087c*/ 	.short	0x0101
        /*087e*/ 	.byte	0xff
	.zero		1


	//   ....[121]....
        /*0880*/ 	.word	0x00006cb0
        /*0884*/ 	.word	0x00000002
        /*0888*/ 	.word	0x00000100
        /*088c*/ 	.short	0x010a
        /*088e*/ 	.byte	0xff
	.zero		1


	//   ....[122]....
        /*0890*/ 	.word	0x00006d80
        /*0894*/ 	.word	0x00000002
        /*0898*/ 	.word	0x00000100
        /*089c*/ 	.short	0x010a
        /*089e*/ 	.byte	0xff
	.zero		1


	//   ....[123]....
        /*08a0*/ 	.word	0x000070d0
        /*08a4*/ 	.word	0x000000ff
        /*08a8*/ 	.word	0x00000000
        /*08ac*/ 	.short	0x0101
        /*08ae*/ 	.byte	0x05
	.zero		1


	//   ....[124]....
        /*08b0*/ 	.word	0x00007a20
        /*08b4*/ 	.word	0x00000000
        /*08b8*/ 	.word	0x00000000
        /*08bc*/ 	.short	0x0101
        /*08be*/ 	.byte	0xff
	.zero		1


	//   ....[125]....
        /*08c0*/ 	.word	0x00007c90
        /*08c4*/ 	.word	0x000000ff
        /*08c8*/ 	.word	0x00000000
        /*08cc*/ 	.short	0x0101
        /*08ce*/ 	.byte	0x04
	.zero		1


	//   ....[126]....
        /*08d0*/ 	.word	0x00007cb0
        /*08d4*/ 	.word	0x00000002
        /*08d8*/ 	.word	0x000001b0
        /*08dc*/ 	.short	0x010a
        /*08de*/ 	.byte	0xff
	.zero		1


	//   ....[127]....
        /*08e0*/ 	.word	0x00007d10
        /*08e4*/ 	.word	0x00000002
        /*08e8*/ 	.word	0x00000080
        /*08ec*/ 	.short	0x010a
        /*08ee*/ 	.byte	0xff
	.zero		1


	//   ....[128]....
        /*08f0*/ 	.word	0x00007d70
        /*08f4*/ 	.word	0x00000002
        /*08f8*/ 	.word	0x00000080
        /*08fc*/ 	.short	0x010a
        /*08fe*/ 	.byte	0xff
	.zero		1


	//   ....[129]....
        /*0900*/ 	.word	0x00007dc0
        /*0904*/ 	.word	0x00000002
        /*0908*/ 	.word	0x00000140
        /*090c*/ 	.short	0x010a
        /*090e*/ 	.byte	0xff
	.zero		1


	//   ....[130]....
        /*0910*/ 	.word	0x00007e20
        /*0914*/ 	.word	0x00000000
        /*0918*/ 	.word	0x00000000
        /*091c*/ 	.short	0x010a
        /*091e*/ 	.byte	0xff
	.zero		1


	//   ....[131]....
        /*0920*/ 	.word	0x00007e80
        /*0924*/ 	.word	0x00000000
        /*0928*/ 	.word	0x00000000
        /*092c*/ 	.short	0x010a
        /*092e*/ 	.byte	0xff
	.zero		1


	//   ....[132]....
        /*0930*/ 	.word	0x00007ee0
        /*0934*/ 	.word	0x00000000
        /*0938*/ 	.word	0x00000000
        /*093c*/ 	.short	0x010a
        /*093e*/ 	.byte	0xff
	.zero		1


	//   ....[133]....
        /*0940*/ 	.word	0x00007f40
        /*0944*/ 	.word	0x00000000
        /*0948*/ 	.word	0x00000000
        /*094c*/ 	.short	0x010a
        /*094e*/ 	.byte	0xff
	.zero		1


	//   ....[134]....
        /*0950*/ 	.word	0x00007fa0
        /*0954*/ 	.word	0x00000000
        /*0958*/ 	.word	0x00000000
        /*095c*/ 	.short	0x010a
        /*095e*/ 	.byte	0xff
	.zero		1


	//   ....[135]....
        /*0960*/ 	.word	0x00008000
        /*0964*/ 	.word	0x00000000
        /*0968*/ 	.word	0x00000000
        /*096c*/ 	.short	0x010a
        /*096e*/ 	.byte	0xff
	.zero		1


	//   ....[136]....
        /*0970*/ 	.word	0x00008060
        /*0974*/ 	.word	0x00000000
        /*0978*/ 	.word	0x00000000
        /*097c*/ 	.short	0x010a
        /*097e*/ 	.byte	0xff
	.zero		1


	//   ....[137]....
        /*0980*/ 	.word	0x000080c0
        /*0984*/ 	.word	0x00000000
        /*0988*/ 	.word	0x00000000
        /*098c*/ 	.short	0x010a
        /*098e*/ 	.byte	0xff
	.zero		1


	//   ....[138]....
        /*0990*/ 	.word	0x00008120
        /*0994*/ 	.word	0x00000000
        /*0998*/ 	.word	0x00000000
        /*099c*/ 	.short	0x010a
        /*099e*/ 	.byte	0xff
	.zero		1


	//   ....[139]....
        /*09a0*/ 	.word	0x00008180
        /*09a4*/ 	.word	0x00000000
        /*09a8*/ 	.word	0x00000000
        /*09ac*/ 	.short	0x010a
        /*09ae*/ 	.byte	0xff
	.zero		1


	//   ....[140]....
        /*09b0*/ 	.word	0x000081e0
        /*09b4*/ 	.word	0x00000000
        /*09b8*/ 	.word	0x00000000
        /*09bc*/ 	.short	0x010a
        /*09be*/ 	.byte	0xff
	.zero		1


	//   ....[141]....
        /*09c0*/ 	.word	0x00008240
        /*09c4*/ 	.word	0x00000000
        /*09c8*/ 	.word	0x00000000
        /*09cc*/ 	.short	0x010a
        /*09ce*/ 	.byte	0xff
	.zero		1


	//   ....[142]....
        /*09d0*/ 	.word	0x000082a0
        /*09d4*/ 	.word	0x00000000
        /*09d8*/ 	.word	0x00000000
        /*09dc*/ 	.short	0x010a
        /*09de*/ 	.byte	0xff
	.zero		1


	//   ....[143]....
        /*09e0*/ 	.word	0x00008300
        /*09e4*/ 	.word	0x00000000
        /*09e8*/ 	.word	0x00000000
        /*09ec*/ 	.short	0x010a
        /*09ee*/ 	.byte	0xff
	.zero		1


	//   ....[144]....
        /*09f0*/ 	.word	0x00008360
        /*09f4*/ 	.word	0x00000000
        /*09f8*/ 	.word	0x00000000
        /*09fc*/ 	.short	0x010a
        /*09fe*/ 	.byte	0xff
	.zero		1


	//   ....[145]....
        /*0a00*/ 	.word	0x000083b0
        /*0a04*/ 	.word	0x00000000
        /*0a08*/ 	.word	0x000001a0
        /*0a0c*/ 	.short	0x010a
        /*0a0e*/ 	.byte	0xff
	.zero		1


	//   ....[146]....
        /*0a10*/ 	.word	0x00008410
        /*0a14*/ 	.word	0x00000000
        /*0a18*/ 	.word	0x00000150
        /*0a1c*/ 	.short	0x010a
        /*0a1e*/ 	.byte	0xff
	.zero		1


	//   ....[147]....
        /*0a20*/ 	.word	0x00008460
        /*0a24*/ 	.word	0x00000000
        /*0a28*/ 	.word	0x00000140
        /*0a2c*/ 	.short	0x010a
        /*0a2e*/ 	.byte	0xff
	.zero		1


	//   ....[148]....
        /*0a30*/ 	.word	0x000084c0
        /*0a34*/ 	.word	0x00000000
        /*0a38*/ 	.word	0x00000150
        /*0a3c*/ 	.short	0x010a
        /*0a3e*/ 	.byte	0xff
	.zero		1


	//   ....[149]....
        /*0a40*/ 	.word	0x00008510
        /*0a44*/ 	.word	0x00000000
        /*0a48*/ 	.word	0x00000140
        /*0a4c*/ 	.short	0x010a
        /*0a4e*/ 	.byte	0xff
	.zero		1


	//   ....[150]....
        /*0a50*/ 	.word	0x00008570
        /*0a54*/ 	.word	0x00000002
        /*0a58*/ 	.word	0x00000180
        /*0a5c*/ 	.short	0x010a
        /*0a5e*/ 	.byte	0xff
	.zero		1


	//   ....[151]....
        /*0a60*/ 	.word	0x000085d0
        /*0a64*/ 	.word	0x00000000
        /*0a68*/ 	.word	0x00000000
        /*0a6c*/ 	.short	0x010a
        /*0a6e*/ 	.byte	0xff
	.zero		1


	//   ....[152]....
        /*0a70*/ 	.word	0x00008630
        /*0a74*/ 	.word	0x00000000
        /*0a78*/ 	.word	0x00000000
        /*0a7c*/ 	.short	0x010a
        /*0a7e*/ 	.byte	0xff
	.zero		1


	//   ....[153]....
        /*0a80*/ 	.word	0x00008690
        /*0a84*/ 	.word	0x00000000
        /*0a88*/ 	.word	0x00000000
        /*0a8c*/ 	.short	0x010a
        /*0a8e*/ 	.byte	0xff
	.zero		1


	//   ....[154]....
        /*0a90*/ 	.word	0x000086f0
        /*0a94*/ 	.word	0x00000000
        /*0a98*/ 	.word	0x00000000
        /*0a9c*/ 	.short	0x010a
        /*0a9e*/ 	.byte	0xff
	.zero		1


	//   ....[155]....
        /*0aa0*/ 	.word	0x00008750
        /*0aa4*/ 	.word	0x00000000
        /*0aa8*/ 	.word	0x00000000
        /*0aac*/ 	.short	0x010a
        /*0aae*/ 	.byte	0xff
	.zero		1


	//   ....[156]....
        /*0ab0*/ 	.word	0x000087a0
        /*0ab4*/ 	.word	0x00000000
        /*0ab8*/ 	.word	0x00000140
        /*0abc*/ 	.short	0x010a
        /*0abe*/ 	.byte	0xff
	.zero		1


	//   ....[157]....
        /*0ac0*/ 	.word	0x00008800
        /*0ac4*/ 	.word	0x00000000
        /*0ac8*/ 	.word	0x00000138
        /*0acc*/ 	.short	0x010a
        /*0ace*/ 	.byte	0xff
	.zero		1


	//   ....[158]....
        /*0ad0*/ 	.word	0x00008860
        /*0ad4*/ 	.word	0x00000000
        /*0ad8*/ 	.word	0x00000118
        /*0adc*/ 	.short	0x010a
        /*0ade*/ 	.byte	0xff
	.zero		1


	//   ....[159]....
        /*0ae0*/ 	.word	0x000088c0
        /*0ae4*/ 	.word	0x00000000
        /*0ae8*/ 	.word	0x00000118
        /*0aec*/ 	.short	0x010a
        /*0aee*/ 	.byte	0xff
	.zero		1


	//   ....[160]....
        /*0af0*/ 	.word	0x00008920
        /*0af4*/ 	.word	0x00000000
        /*0af8*/ 	.word	0x00000000
        /*0afc*/ 	.short	0x010a
        /*0afe*/ 	.byte	0xff
	.zero		1


	//   ....[161]....
        /*0b00*/ 	.word	0x00008980
        /*0b04*/ 	.word	0x00000000
        /*0b08*/ 	.word	0x00000000
        /*0b0c*/ 	.short	0x010a
        /*0b0e*/ 	.byte	0xff
	.zero		1


	//   ....[162]....
        /*0b10*/ 	.word	0x000089d0
        /*0b14*/ 	.word	0x00000000
        /*0b18*/ 	.word	0x00000140
        /*0b1c*/ 	.short	0x010a
        /*0b1e*/ 	.byte	0xff
	.zero		1


	//   ....[163]....
        /*0b20*/ 	.word	0x00008a20
        /*0b24*/ 	.word	0x00000000
        /*0b28*/ 	.word	0x00000100
        /*0b2c*/ 	.short	0x010a
        /*0b2e*/ 	.byte	0xff
	.zero		1


	//   ....[164]....
        /*0b30*/ 	.word	0x00008a70
        /*0b34*/ 	.word	0x00000049
        /*0b38*/ 	.word	0x00000160
        /*0b3c*/ 	.short	0x010a
        /*0b3e*/ 	.byte	0xff
	.zero		1


	//   ....[165]....
        /*0b40*/ 	.word	0x00008ac0
        /*0b44*/ 	.word	0x00000002
        /*0b48*/ 	.word	0x00000100
        /*0b4c*/ 	.short	0x010a
        /*0b4e*/ 	.byte	0xff
	.zero		1


	//----- nvinfo : EIATTR_NUM_MBARRIERS
	.align		4
.L_47:
        /*0b50*/ 	.byte	0x03, 0x38
        /*0b52*/ 	.short	0x0038


	//----- nvinfo : EIATTR_EXIT_INSTR_OFFSETS
	.align		4
        /*0b54*/ 	.byte	0x04, 0x1c
        /*0b56*/ 	.short	(.L_49 - .L_48)


	//   ....[0]....
.L_48:
        /*0b58*/ 	.word	0x00002e10


	//   ....[1]....
        /*0b5c*/ 	.word	0x00003300


	//   ....[2]....
        /*0b60*/ 	.word	0x00003360


	//   ....[3]....
        /*0b64*/ 	.word	0x00004170


	//   ....[4]....
        /*0b68*/ 	.word	0x00005040


	//   ....[5]....
        /*0b6c*/ 	.word	0x00005080


	//   ....[6]....
        /*0b70*/ 	.word	0x00007b80


	//   ....[7]....
        /*0b74*/ 	.word	0x00007c00


	//   ....[8]....
        /*0b78*/ 	.word	0x00007c30


	//   ....[9]....
        /*0b7c*/ 	.word	0x00007ca0


	//----- nvinfo : EIATTR_MAX_THREADS
	.align		4
.L_49:
        /*0b80*/ 	.byte	0x04, 0x05
        /*0b82*/ 	.short	(.L_51 - .L_50)
.L_50:
        /*0b84*/ 	.word	0x00000100
        /*0b88*/ 	.word	0x00000001
        /*0b8c*/ 	.word	0x00000001


	//----- nvinfo : EIATTR_CRS_STACK_SIZE
	.align		4
.L_51:
        /*0b90*/ 	.byte	0x04, 0x1e
        /*0b92*/ 	.short	(.L_53 - .L_52)
.L_52:
        /*0b94*/ 	.word	0x00000000


	//----- nvinfo : EIATTR_CBANK_PARAM_SIZE
	.align		4
.L_53:
        /*0b98*/ 	.byte	0x03, 0x19
        /*0b9a*/ 	.short	0x0800


	//----- nvinfo : EIATTR_PARAM_CBANK
	.align		4
        /*0b9c*/ 	.byte	0x04, 0x0a
        /*0b9e*/ 	.short	(.L_55 - .L_54)
	.align		4
.L_54:
        /*0ba0*/ 	.word	index@(.nv.constant0._ZN7cutlass13device_kernelINS_4gemm6kernel13GemmUniversalIN4cute5tupleIJiiiiEEENS1_10collective13CollectiveMmaINS1_35MainloopSm100TmaUmmaWarpSpecializedILi16ELi2ELi4ENS5_IJNS4_1CILi1EEESB_SB_EEEEENS5_IJNSA_ILi128EEENSA_ILi64EEENSA_ILi32EEEEEENS_6half_tENS5_IJSB_llEEESI_SJ_NS4_8TiledMMAINS4_8MMA_AtomIJNS4_20SM100_MMA_F16BF16_SSISI_SI_fLi128ELi64ELNS4_4UMMA5MajorE1ELSO_1ELNSN_7ScaleInE0ELSP_0EEEEEENS4_6LayoutISC_NS5_IJNSA_ILi0EEEST_ST_EEEEENS5_IJNS4_10UnderscoreESW_SW_EEEEENS4_13SM90_TMA_LOADENS4_14ComposedLayoutINS4_7SwizzleILi3ELi4ELi3EEENS4_18smem_ptr_flag_bitsILi16EEENSS_INS5_IJSF_NSA_ILi8EEEEEENS5_IJSB_SF_EEEEEEEvNS4_8identityESZ_S19_vS1A_EENS_8epilogue10collective18CollectiveEpilogueINS1C_23Sm100TmaWarpSpecializedILi3ELi2ELi32ELb1ELb0EEEJSH_NS5_IJNSS_ISE_SB_EENSS_ISG_SB_EEEEESI_NS5_IJlSB_lEEESI_S1K_NS1C_6fusion15FusionCallbacksIS1G_NS1L_17LinearCombinationISI_fSI_fLNS_15FloatRoundStyleE2EEESH_S1J_JEEENS4_5SM1004TMEM4LOAD26SM100_TMEM_LOAD_32dp32b32xESZ_NS10_INS11_ILi2ELi4ELi3EEES14_NSS_INS5_IJS15_SG_EEENS5_IJSG_SB_EEEEEEENS4_39AutoVectorizingCopyWithAssumedAlignmentILi128EEENS4_14SM90_TMA_STOREES1Z_S21_S21_EEEvvEEEEvNT_6ParamsE)
        /*0ba4*/ 	.short	0x0380
        /*0ba6*/ 	.short	0x0800


	//----- nvinfo : EIATTR_SW_WAR
	.align		4
.L_55:
        /*0ba8*/ 	.byte	0x04, 0x36
        /*0baa*/ 	.short	(.L_57 - .L_56)
.L_56:
        /*0bac*/ 	.word	0x00000008
.L_57:


//--------------------- .nv.callgraph             --------------------------
	.section	.nv.callgraph,"",@"SHT_CUDA_CALLGRAPH"
	.align	4
	.sectionentsize	8
	.align		4
        /*0000*/ 	.word	0x00000000
	.align		4
        /*0004*/ 	.word	0xffffffff
	.align		4
        /*0008*/ 	.word	index@(_ZN7cutlass13device_kernelINS_4gemm6kernel13GemmUniversalIN4cute5tupleIJiiiiEEENS1_10collective13CollectiveMmaINS1_35MainloopSm100TmaUmmaWarpSpecializedILi16ELi2ELi4ENS5_IJNS4_1CILi1EEESB_SB_EEEEENS5_IJNSA_ILi128EEENSA_ILi64EEENSA_ILi32EEEEEENS_6half_tENS5_IJSB_llEEESI_SJ_NS4_8TiledMMAINS4_8MMA_AtomIJNS4_20SM100_MMA_F16BF16_SSISI_SI_fLi128ELi64ELNS4_4UMMA5MajorE1ELSO_1ELNSN_7ScaleInE0ELSP_0EEEEEENS4_6LayoutISC_NS5_IJNSA_ILi0EEEST_ST_EEEEENS5_IJNS4_10UnderscoreESW_SW_EEEEENS4_13SM90_TMA_LOADENS4_14ComposedLayoutINS4_7SwizzleILi3ELi4ELi3EEENS4_18smem_ptr_flag_bitsILi16EEENSS_INS5_IJSF_NSA_ILi8EEEEEENS5_IJSB_SF_EEEEEEEvNS4_8identityESZ_S19_vS1A_EENS_8epilogue10collective18CollectiveEpilogueINS1C_23Sm100TmaWarpSpecializedILi3ELi2ELi32ELb1ELb0EEEJSH_NS5_IJNSS_ISE_SB_EENSS_ISG_SB_EEEEESI_NS5_IJlSB_lEEESI_S1K_NS1C_6fusion15FusionCallbacksIS1G_NS1L_17LinearCombinationISI_fSI_fLNS_15FloatRoundStyleE2EEESH_S1J_JEEENS4_5SM1004TMEM4LOAD26SM100_TMEM_LOAD_32dp32b32xESZ_NS10_INS11_ILi2ELi4ELi3EEES14_NSS_INS5_IJS15_SG_EEENS5_IJSG_SB_EEEEEEENS4_39AutoVectorizingCopyWithAssumedAlignmentILi128EEENS4_14SM90_TMA_STOREES1Z_S21_S21_EEEvvEEEEvNT_6ParamsE)
	.align		4
        /*000c*/ 	.word	index@(__assertfail)
	.align		4
        /*0010*/ 	.word	0x00000000
	.align		4
        /*0014*/ 	.word	0xfffffffe
	.align		4
        /*0018*/ 	.word	0x00000000
	.align		4
        /*001c*/ 	.word	0xfffffffd
	.align		4
        /*0020*/ 	.word	0x00000000
	.align		4
        /*0024*/ 	.word	0xfffffffc


//--------------------- .nv.constant4             --------------------------
	.section	.nv.constant4,"a",@progbits
	.align	8
	.align		8
.nv.constant4:
        /*0000*/ 	.dword	__assertfail
	.align		8
        /*0008*/ 	.dword	__unnamed_1
	.align		8
        /*0010*/ 	.dword	__unnamed_2
	.align		8
        /*0018*/ 	.dword	_ZN40_INTERNAL_f49e3796_4_k_cu_1f88245f_368694cuda3std3__45__cpo5beginE
	.align		8
        /*0020*/ 	.dword	_ZN40_INTERNAL_f49e3796_4_k_cu_1f88245f_368694cuda3std3__45__cpo3endE
	.align		8
        /*0028*/ 	.dword	_ZN40_INTERNAL_f49e3796_4_k_cu_1f88245f_368694cuda3std3__45__cpo6cbeginE
	.align		8
        /*0030*/ 	.dword	_ZN40_INTERNAL_f49e3796_4_k_cu_1f88245f_368694cuda3std3__45__cpo4cendE
	.align		8
        /*0038*/ 	.dword	_ZN40_INTERNAL_f49e3796_4_k_cu_1f88245f_368694cuda3std3__442_GLOBAL__N__f49e3796_4_k_cu_1f88245f_368696ignoreE
	.align		8
        /*0040*/ 	.dword	_ZN40_INTERNAL_f49e3796_4_k_cu_1f88245f_368694cuda3std3__419piecewise_constructE
	.align		8
        /*0048*/ 	.dword	_ZN40_INTERNAL_f49e3796_4_k_cu_1f88245f_368694cuda3std3__48in_placeE
	.align		8
        /*0050*/ 	.dword	_ZN40_INTERNAL_f49e3796_4_k_cu_1f88245f_368694cuda3std6ranges3__45__cpo4swapE
	.align		8
        /*0058*/ 	.dword	_ZN40_INTERNAL_f49e3796_4_k_cu_1f88245f_368694cuda3std6ranges3__45__cpo9iter_moveE
	.align		8
        /*0060*/ 	.dword	_ZN40_INTERNAL_f49e3796_4_k_cu_1f88245f_368694cute7productE
	.align		8
        /*0068*/ 	.dword	_ZN40_INTERNAL_f49e3796_4_k_cu_1f88245f_368694cute1_E
	.align		8
        /*0070*/ 	.dword	$str$25
	.align		8
        /*0078*/ 	.dword	$str$26
	.align		8
        /*0080*/ 	.dword	$str$27
	.align		8
        /*0088*/ 	.dword	$str$28


//--------------------- .text._ZN7cutlass13device_kernelINS_4gemm6kernel13GemmUniversalIN4cute5tupleIJiiiiEEENS1_10collective13CollectiveMmaINS1_35MainloopSm100TmaUmmaWarpSpecializedILi16ELi2ELi4ENS5_IJNS4_1CILi1EEESB_SB_EEEEENS5_IJNSA_ILi128EEENSA_ILi64EEENSA_ILi32EEEEEENS_6half_tENS5_IJSB_llEEESI_SJ_NS4_8TiledMMAINS4_8MMA_AtomIJNS4_20SM100_MMA_F16BF16_SSISI_SI_fLi128ELi64ELNS4_4UMMA5MajorE1ELSO_1ELNSN_7ScaleInE0ELSP_0EEEEEENS4_6LayoutISC_NS5_IJNSA_ILi0EEEST_ST_EEEEENS5_IJNS4_10UnderscoreESW_SW_EEEEENS4_13SM90_TMA_LOADENS4_14ComposedLayoutINS4_7SwizzleILi3ELi4ELi3EEENS4_18smem_ptr_flag_bitsILi16EEENSS_INS5_IJSF_NSA_ILi8EEEEEENS5_IJSB_SF_EEEEEEEvNS4_8identityESZ_S19_vS1A_EENS_8epilogue10collective18CollectiveEpilogueINS1C_23Sm100TmaWarpSpecializedILi3ELi2ELi32ELb1ELb0EEEJSH_NS5_IJNSS_ISE_SB_EENSS_ISG_SB_EEEEESI_NS5_IJlSB_lEEESI_S1K_NS1C_6fusion15FusionCallbacksIS1G_NS1L_17LinearCombinationISI_fSI_fLNS_15FloatRoundStyleE2EEESH_S1J_JEEENS4_5SM1004TMEM4LOAD26SM100_TMEM_LOAD_32dp32b32xESZ_NS10_INS11_ILi2ELi4ELi3EEES14_NSS_INS5_IJS15_SG_EEENS5_IJSG_SB_EEEEEEENS4_39AutoVectorizingCopyWithAssumedAlignmentILi128EEENS4_14SM90_TMA_STOREES1Z_S21_S21_EEEvvEEEEvNT_6ParamsE --------------------------
	.section	.text._ZN7cutlass13device_kernelINS_4gemm6kernel13GemmUniversalIN4cute5tupleIJiiiiEEENS1_10collective13CollectiveMmaINS1_35MainloopSm100TmaUmmaWarpSpecializedILi16ELi2ELi4ENS5_IJNS4_1CILi1EEESB_SB_EEEEENS5_IJNSA_ILi128EEENSA_ILi64EEENSA_ILi32EEEEEENS_6half_tENS5_IJSB_llEEESI_SJ_NS4_8TiledMMAINS4_8MMA_AtomIJNS4_20SM100_MMA_F16BF16_SSISI_SI_fLi128ELi64ELNS4_4UMMA5MajorE1ELSO_1ELNSN_7ScaleInE0ELSP_0EEEEEENS4_6LayoutISC_NS5_IJNSA_ILi0EEEST_ST_EEEEENS5_IJNS4_10UnderscoreESW_SW_EEEEENS4_13SM90_TMA_LOADENS4_14ComposedLayoutINS4_7SwizzleILi3ELi4ELi3EEENS4_18smem_ptr_flag_bitsILi16EEENSS_INS5_IJSF_NSA_ILi8EEEEEENS5_IJSB_SF_EEEEEEEvNS4_8identityESZ_S19_vS1A_EENS_8epilogue10collective18CollectiveEpilogueINS1C_23Sm100TmaWarpSpecializedILi3ELi2ELi32ELb1ELb0EEEJSH_NS5_IJNSS_ISE_SB_EENSS_ISG_SB_EEEEESI_NS5_IJlSB_lEEESI_S1K_NS1C_6fusion15FusionCallbacksIS1G_NS1L_17LinearCombinationISI_fSI_fLNS_15FloatRoundStyleE2EEESH_S1J_JEEENS4_5SM1004TMEM4LOAD26SM100_TMEM_LOAD_32dp32b32xESZ_NS10_INS11_ILi2ELi4ELi3EEES14_NSS_INS5_IJS15_SG_EEENS5_IJSG_SB_EEEEEEENS4_39AutoVectorizingCopyWithAssumedAlignmentILi128EEENS4_14SM90_TMA_STOREES1Z_S21_S21_EEEvvEEEEvNT_6ParamsE,"ax",@progbits
	.align	128
.text._ZN7cutlass13device_kernelINS_4gemm6kernel13GemmUniversalIN4cute5tupleIJiiiiEEENS1_10collective13CollectiveMmaINS1_35MainloopSm100TmaUmmaWarpSpecializedILi16ELi2ELi4ENS5_IJNS4_1CILi1EEESB_SB_EEEEENS5_IJNSA_ILi128EEENSA_ILi64EEENSA_ILi32EEEEEENS_6half_tENS5_IJSB_llEEESI_SJ_NS4_8TiledMMAINS4_8MMA_AtomIJNS4_20SM100_MMA_F16BF16_SSISI_SI_fLi128ELi64ELNS4_4UMMA5MajorE1ELSO_1ELNSN_7ScaleInE0ELSP_0EEEEEENS4_6LayoutISC_NS5_IJNSA_ILi0EEEST_ST_EEEEENS5_IJNS4_10UnderscoreESW_SW_EEEEENS4_13SM90_TMA_LOADENS4_14ComposedLayoutINS4_7SwizzleILi3ELi4ELi3EEENS4_18smem_ptr_flag_bitsILi16EEENSS_INS5_IJSF_NSA_ILi8EEEEEENS5_IJSB_SF_EEEEEEEvNS4_8identityESZ_S19_vS1A_EENS_8epilogue10collective18CollectiveEpilogueINS1C_23Sm100TmaWarpSpecializedILi3ELi2ELi32ELb1ELb0EEEJSH_NS5_IJNSS_ISE_SB_EENSS_ISG_SB_EEEEESI_NS5_IJlSB_lEEESI_S1K_NS1C_6fusion15FusionCallbacksIS1G_NS1L_17LinearCombinationISI_fSI_fLNS_15FloatRoundStyleE2EEESH_S1J_JEEENS4_5SM1004TMEM4LOAD26SM100_TMEM_LOAD_32dp32b32xESZ_NS10_INS11_ILi2ELi4ELi3EEES14_NSS_INS5_IJS15_SG_EEENS5_IJSG_SB_EEEEEEENS4_39AutoVectorizingCopyWithAssumedAlignmentILi128EEENS4_14SM90_TMA_STOREES1Z_S21_S21_EEEvvEEEEvNT_6ParamsE:
        .type           _ZN7cutlass13device_kernelINS_4gemm6kernel13GemmUniversalIN4cute5tupleIJiiiiEEENS1_10collective13CollectiveMmaINS1_35MainloopSm100TmaUmmaWarpSpecializedILi16ELi2ELi4ENS5_IJNS4_1CILi1EEESB_SB_EEEEENS5_IJNSA_ILi128EEENSA_ILi64EEENSA_ILi32EEEEEENS_6half_tENS5_IJSB_llEEESI_SJ_NS4_8TiledMMAINS4_8MMA_AtomIJNS4_20SM100_MMA_F16BF16_SSISI_SI_fLi128ELi64ELNS4_4UMMA5MajorE1ELSO_1ELNSN_7ScaleInE0ELSP_0EEEEEENS4_6LayoutISC_NS5_IJNSA_ILi0EEEST_ST_EEEEENS5_IJNS4_10UnderscoreESW_SW_EEEEENS4_13SM90_TMA_LOADENS4_14ComposedLayoutINS4_7SwizzleILi3ELi4ELi3EEENS4_18smem_ptr_flag_bitsILi16EEENSS_INS5_IJSF_NSA_ILi8EEEEEENS5_IJSB_SF_EEEEEEEvNS4_8identityESZ_S19_vS1A_EENS_8epilogue10collective18CollectiveEpilogueINS1C_23Sm100TmaWarpSpecializedILi3ELi2ELi32ELb1ELb0EEEJSH_NS5_IJNSS_ISE_SB_EENSS_ISG_SB_EEEEESI_NS5_IJlSB_lEEESI_S1K_NS1C_6fusion15FusionCallbacksIS1G_NS1L_17LinearCombinationISI_fSI_fLNS_15FloatRoundStyleE2EEESH_S1J_JEEENS4_5SM1004TMEM4LOAD26SM100_TMEM_LOAD_32dp32b32xESZ_NS10_INS11_ILi2ELi4ELi3EEES14_NSS_INS5_IJS15_SG_EEENS5_IJSG_SB_EEEEEEENS4_39AutoVectorizingCopyWithAssumedAlignmentILi128EEENS4_14SM90_TMA_STOREES1Z_S21_S21_EEEvvEEEEvNT_6ParamsE,@function
        .size           _ZN7cutlass13device_kernelINS_4gemm6kernel13GemmUniversalIN4cute5tupleIJiiiiEEENS1_10collective13CollectiveMmaINS1_35MainloopSm100TmaUmmaWarpSpecializedILi16ELi2ELi4ENS5_IJNS4_1CILi1EEESB_SB_EEEEENS5_IJNSA_ILi128EEENSA_ILi64EEENSA_ILi32EEEEEENS_6half_tENS5_IJSB_llEEESI_SJ_NS4_8TiledMMAINS4_8MMA_AtomIJNS4_20SM100_MMA_F16BF16_SSISI_SI_fLi128ELi64ELNS4_4UMMA5MajorE1ELSO_1ELNSN_7ScaleInE0ELSP_0EEEEEENS4_6LayoutISC_NS5_IJNSA_ILi0EEEST_ST_EEEEENS5_IJNS4_10UnderscoreESW_SW_EEEEENS4_13SM90_TMA_LOADENS4_14ComposedLayoutINS4_7SwizzleILi3ELi4ELi3EEENS4_18smem_ptr_flag_bitsILi16EEENSS_INS5_IJSF_NSA_ILi8EEEEEENS5_IJSB_SF_EEEEEEEvNS4_8identityESZ_S19_vS1A_EENS_8epilogue10collective18CollectiveEpilogueINS1C_23Sm100TmaWarpSpecializedILi3ELi2ELi32ELb1ELb0EEEJSH_NS5_IJNSS_ISE_SB_EENSS_ISG_SB_EEEEESI_NS5_IJlSB_lEEESI_S1K_NS1C_6fusion15FusionCallbacksIS1G_NS1L_17LinearCombinationISI_fSI_fLNS_15FloatRoundStyleE2EEESH_S1J_JEEENS4_5SM1004TMEM4LOAD26SM100_TMEM_LOAD_32dp32b32xESZ_NS10_INS11_ILi2ELi4ELi3EEES14_NSS_INS5_IJS15_SG_EEENS5_IJSG_SB_EEEEEEENS4_39AutoVectorizingCopyWithAssumedAlignmentILi128EEENS4_14SM90_TMA_STOREES1Z_S21_S21_EEEvvEEEEvNT_6ParamsE,(.L_x_191 - _ZN7cutlass13device_kernelINS_4gemm6kernel13GemmUniversalIN4cute5tupleIJiiiiEEENS1_10collective13CollectiveMmaINS1_35MainloopSm100TmaUmmaWarpSpecializedILi16ELi2ELi4ENS5_IJNS4_1CILi1EEESB_SB_EEEEENS5_IJNSA_ILi128EEENSA_ILi64EEENSA_ILi32EEEEEENS_6half_tENS5_IJSB_llEEESI_SJ_NS4_8TiledMMAINS4_8MMA_AtomIJNS4_20SM100_MMA_F16BF16_SSISI_SI_fLi128ELi64ELNS4_4UMMA5MajorE1ELSO_1ELNSN_7ScaleInE0ELSP_0EEEEEENS4_6LayoutISC_NS5_IJNSA_ILi0EEEST_ST_EEEEENS5_IJNS4_10UnderscoreESW_SW_EEEEENS4_13SM90_TMA_LOADENS4_14ComposedLayoutINS4_7SwizzleILi3ELi4ELi3EEENS4_18smem_ptr_flag_bitsILi16EEENSS_INS5_IJSF_NSA_ILi8EEEEEENS5_IJSB_SF_EEEEEEEvNS4_8identityESZ_S19_vS1A_EENS_8epilogue10collective18CollectiveEpilogueINS1C_23Sm100TmaWarpSpecializedILi3ELi2ELi32ELb1ELb0EEEJSH_NS5_IJNSS_ISE_SB_EENSS_ISG_SB_EEEEESI_NS5_IJlSB_lEEESI_S1K_NS1C_6fusion15FusionCallbacksIS1G_NS1L_17LinearCombinationISI_fSI_fLNS_15FloatRoundStyleE2EEESH_S1J_JEEENS4_5SM1004TMEM4LOAD26SM100_TMEM_LOAD_32dp32b32xESZ_NS10_INS11_ILi2ELi4ELi3EEES14_NSS_INS5_IJS15_SG_EEENS5_IJSG_SB_EEEEEEENS4_39AutoVectorizingCopyWithAssumedAlignmentILi128EEENS4_14SM90_TMA_STOREES1Z_S21_S21_EEEvvEEEEvNT_6ParamsE)
        .other          _ZN7cutlass13device_kernelINS_4gemm6kernel13GemmUniversalIN4cute5tupleIJiiiiEEENS1_10collective13CollectiveMmaINS1_35MainloopSm100TmaUmmaWarpSpecializedILi16ELi2ELi4ENS5_IJNS4_1CILi1EEESB_SB_EEEEENS5_IJNSA_ILi128EEENSA_ILi64EEENSA_ILi32EEEEEENS_6half_tENS5_IJSB_llEEESI_SJ_NS4_8TiledMMAINS4_8MMA_AtomIJNS4_20SM100_MMA_F16BF16_SSISI_SI_fLi128ELi64ELNS4_4UMMA5MajorE1ELSO_1ELNSN_7ScaleInE0ELSP_0EEEEEENS4_6LayoutISC_NS5_IJNSA_ILi0EEEST_ST_EEEEENS5_IJNS4_10UnderscoreESW_SW_EEEEENS4_13SM90_TMA_LOADENS4_14ComposedLayoutINS4_7SwizzleILi3ELi4ELi3EEENS4_18smem_ptr_flag_bitsILi16EEENSS_INS5_IJSF_NSA_ILi8EEEEEENS5_IJSB_SF_EEEEEEEvNS4_8identityESZ_S19_vS1A_EENS_8epilogue10collective18CollectiveEpilogueINS1C_23Sm100TmaWarpSpecializedILi3ELi2ELi32ELb1ELb0EEEJSH_NS5_IJNSS_ISE_SB_EENSS_ISG_SB_EEEEESI_NS5_IJlSB_lEEESI_S1K_NS1C_6fusion15FusionCallbacksIS1G_NS1L_17LinearCombinationISI_fSI_fLNS_15FloatRoundStyleE2EEESH_S1J_JEEENS4_5SM1004TMEM4LOAD26SM100_TMEM_LOAD_32dp32b32xESZ_NS10_INS11_ILi2ELi4ELi3EEES14_NSS_INS5_IJS15_SG_EEENS5_IJSG_SB_EEEEEEENS4_39AutoVectorizingCopyWithAssumedAlignmentILi128EEENS4_14SM90_TMA_STOREES1Z_S21_S21_EEEvvEEEEvNT_6ParamsE,@"STO_CUDA_ENTRY STV_DEFAULT"
_ZN7cutlass13device_kernelINS_4gemm6kernel13GemmUniversalIN4cute5tupleIJiiiiEEENS1_10collective13CollectiveMmaINS1_35MainloopSm100TmaUmmaWarpSpecializedILi16ELi2ELi4ENS5_IJNS4_1CILi1EEESB_SB_EEEEENS5_IJNSA_ILi128EEENSA_ILi64EEENSA_ILi32EEEEEENS_6half_tENS5_IJSB_llEEESI_SJ_NS4_8TiledMMAINS4_8MMA_AtomIJNS4_20SM100_MMA_F16BF16_SSISI_SI_fLi128ELi64ELNS4_4UMMA5MajorE1ELSO_1ELNSN_7ScaleInE0ELSP_0EEEEEENS4_6LayoutISC_NS5_IJNSA_ILi0EEEST_ST_EEEEENS5_IJNS4_10UnderscoreESW_SW_EEEEENS4_13SM90_TMA_LOADENS4_14ComposedLayoutINS4_7SwizzleILi3ELi4ELi3EEENS4_18smem_ptr_flag_bitsILi16EEENSS_INS5_IJSF_NSA_ILi8EEEEEENS5_IJSB_SF_EEEEEEEvNS4_8identityESZ_S19_vS1A_EENS_8epilogue10collective18CollectiveEpilogueINS1C_23Sm100TmaWarpSpecializedILi3ELi2ELi32ELb1ELb0EEEJSH_NS5_IJNSS_ISE_SB_EENSS_ISG_SB_EEEEESI_NS5_IJlSB_lEEESI_S1K_NS1C_6fusion15FusionCallbacksIS1G_NS1L_17LinearCombinationISI_fSI_fLNS_15FloatRoundStyleE2EEESH_S1J_JEEENS4_5SM1004TMEM4LOAD26SM100_TMEM_LOAD_32dp32b32xESZ_NS10_INS11_ILi2ELi4ELi3EEES14_NSS_INS5_IJS15_SG_EEENS5_IJSG_SB_EEEEEEENS4_39AutoVectorizingCopyWithAssumedAlignmentILi128EEENS4_14SM90_TMA_STOREES1Z_S21_S21_EEEvvEEEEvNT_6ParamsE:
[----:B------:R-:W1:Y:S01]  /*0000*/  LDC R1, c[0x0][0x37c] ;  /* 0x0000df00ff017b82 */ /* 0x000e620000000800 */
[----:B------:R-:W2:Y:S01]  /*0010*/  S2R R93, SR_TID.X ;  /* 0x00000000005d7919 */ /* 0x000ea20000002100 */
[----:B------:R-:W3:Y:S01]  /*0020*/  LDCU.64 UR4, c[0x0][0x890] ;  /* 0x00011200ff0477ac */ /* 0x000ee20008000a00 */
[----:B------:R-:W-:Y:S02]  /*0030*/  PRMT R88, RZ, 0x7610, R88 ;  /* 0x00007610ff587816 */ /* 0x000fe40000000058 */
[----:B------:R-:W-:Y:S01]  /*0040*/  ELECT P5, URZ, PT ;  /* 0x0000000000ff782f */ /* 0x000fe200038a0000 */
[----:B------:R-:W4:Y:S01]  /*0050*/  LDCU.64 UR46, c[0x0][0x358] ;  /* 0x00006b00ff2e77ac */ /* 0x000f220008000a00 */
[----:B---3--:R-:W-:-:S04]  /*0060*/  UISETP.NE.U32.AND UP0, UPT, UR4, URZ, UPT ;  /* 0x000000ff0400728c */ /* 0x008fc8000bf05070 */
[----:B------:R-:W-:Y:S01]  /*0070*/  UISETP.NE.AND.EX UP0, UPT, UR5, URZ, UPT, UP0 ;  /* 0x000000ff0500728c */ /* 0x000fe2000bf05300 */
[----:B--2---:R-:W-:-:S05]  /*0080*/  SHF.R.U32.HI R92, RZ, 0x5, R93 ;  /* 0x00000005ff5c7819 */ /* 0x004fca000001165d */
[----:B------:R-:W2:Y:S02]  /*0090*/  SHFL.IDX PT, R0, R92, RZ, 0x1f ;  /* 0x00001fff5c007589 */ /* 0x000ea400000e0000 */
[----:B--2---:R-:W-:Y:S01]  /*00a0*/  R2UR UR8, R0 ;  /* 0x00000000000872ca */ /* 0x004fe200000e0000 */
[----:B-1--4-:R-:W-:-:S14]  /*00b0*/  BRA.U UP0, `(.L_x_0) ;  /* 0x00000001002c7547 */ /* 0x012fdc000b800000 */
[----:B------:R-:W1:Y:S02]  /*00c0*/  LDCU.64 UR6, c[0x0][0x888] ;  /* 0x00011100ff0677ac */ /* 0x000e640008000a00 */
[----:B-1----:R-:W-:-:S04]  /*00d0*/  UISETP.NE.U32.AND UP0, UPT, UR6, URZ, UPT ;  /* 0x000000ff0600728c */ /* 0x002fc8000bf05070 */
[----:B------:R-:W-:-:S09]  /*00e0*/  UISETP.NE.AND.EX UP0, UPT, UR7, URZ, UPT, UP0 ;  /* 0x000000ff0700728c */ /* 0x000fd2000bf05300 */
[----:B------:R-:W-:Y:S05]  /*00f0*/  BRA.U !UP0, `(.L_x_1) ;  /* 0x0000000108107547 */ /* 0x000fea000b800000 */
[----:B------:R-:W1:Y:S02]  /*0100*/  LDC.64 R2, c[0x0][0x888] ;  /* 0x00022200ff027b82 */ /* 0x000e640000000a00 */
[----:B-1----:R1:W5:Y:S01]  /*0110*/  LDG.E R49, desc[UR46][R2.64] ;  /* 0x0000002e02317981 */ /* 0x002362000c1e1900 */
[----:B------:R-:W-:Y:S01]  /*0120*/  HFMA2 R88, -RZ, RZ, 0, 5.9604644775390625e-08 ;  /* 0x00000001ff587431 */ /* 0x000fe200000001ff */
[----:B------:R-:W-:Y:S05]  /*0130*/  BRA `(.L_x_0) ;  /* 0x00000000000c7947 */ /* 0x000fea0003800000 */
.L_x_1:
[----:B------:R-:W1:Y:S01]  /*0140*/  LDCU UR6, c[0x0][0x880] ;  /* 0x00011000ff0677ac */ /* 0x000e620008000800 */
[----:B------:R-:W-:Y:S01]  /*0150*/  HFMA2 R88, -RZ, RZ, 0, 5.9604644775390625e-08 ;  /* 0x00000001ff587431 */ /* 0x000fe200000001ff */
[----:B-1----:R-:W-:-:S07]  /*0160*/  MOV R49, UR6 ;  /* 0x0000000600317c02 */ /* 0x002fce0008000f00 */
.L_x_0:
[----:B------:R-:W2:Y:S02]  /*0170*/  LDCU.64 UR6, c[0x0][0x8b0] ;  /* 0x00011600ff0677ac */ /* 0x000ea40008000a00 */
[----:B--2---:R-:W-:-:S04]  /*0180*/  UISETP.NE.U32.AND UP0, UPT, UR6, URZ, UPT ;  /* 0x000000ff0600728c */ /* 0x004fc8000bf05070 */
[----:B------:R-:W-:-:S09]  /*0190*/  UISETP.NE.AND.EX UP0, UPT, UR7, URZ, UPT, UP0 ;  /* 0x000000ff0700728c */ /* 0x000fd2000bf05300 */
[----:B------:R-:W-:Y:S05]  /*01a0*/  BRA.U UP0, `(.L_x_2) ;  /* 0x0000000100247547 */ /* 0x000fea000b800000 */
[----:B------:R-:W2:Y:S02]  /*01b0*/  LDCU.64 UR6, c[0x0][0x8a8] ;  /* 0x00011500ff0677ac */ /* 0x000ea40008000a00 */
[----:B--2---:R-:W-:-:S04]  /*01c0*/  UISETP.NE.U32.AND UP0, UPT, UR6, URZ, UPT ;  /* 0x000000ff0600728c */ /* 0x004fc8000bf05070 */
[----:B------:R-:W-:-:S09]  /*01d0*/  UISETP.NE.AND.EX UP0, UPT, UR7, URZ, UPT, UP0 ;  /* 0x000000ff0700728c */ /* 0x000fd2000bf05300 */
[----:B------:R-:W-:Y:S05]  /*01e0*/  BRA.U !UP0, `(.L_x_3) ;  /* 0x00000001080c7547 */ /* 0x000fea000b800000 */
[----:B-1----:R-:W1:Y:S02]  /*01f0*/  LDC.64 R2, c[0x0][0x8a8] ;  /* 0x00022a00ff027b82 */ /* 0x002e640000000a00 */
[----:B-1----:R2:W5:Y:S01]  /*0200*/  LDG.E R47, desc[UR46][R2.64] ;  /* 0x0000002e022f7981 */ /* 0x002562000c1e1900 */
[----:B------:R-:W-:Y:S05]  /*0210*/  BRA `(.L_x_2) ;  /* 0x0000000000087947 */ /* 0x000fea0003800000 */
.L_x_3:
[----:B------:R-:W2:Y:S02]  /*0220*/  LDCU UR6, c[0x0][0x8a0] ;  /* 0x00011400ff0677ac */ /* 0x000ea40008000800 */
[----:B--2---:R-:W-:Y:S02]  /*0230*/  MOV R47, UR6 ;  /* 0x00000006002f7c02 */ /* 0x004fe40008000f00 */
.L_x_2:
[----:B------:R-:W-:Y:S01]  /*0240*/  IMAD.U32 R0, RZ, RZ, UR8 ;  /* 0x00000008ff007e24 */ /* 0x000fe2000f8e00ff */
[----:B------:R-:W-:Y:S04]  /*0250*/  BSSY.RECONVERGENT B0, `(.L_x_4) ;  /* 0x000000c000007945 */ /* 0x000fe80003800200 */
[C---:B------:R-:W-:Y:S02]  /*0260*/  ISETP.NE.OR P1, PT, R0.reuse, 0x1, !P5 ;  /* 0x000000010000780c */ /* 0x040fe40006f25670 */
[----:B------:R-:W-:-:S11]  /*0270*/  ISETP.NE.OR P0, PT, R0, 0x3, !P5 ;  /* 0x000000030000780c */ /* 0x000fd60006f05670 */
[----:B------:R-:W-:Y:S05]  /*0280*/  @P1 BRA `(.L_x_5) ;  /* 0x0000000000201947 */ /* 0x000fea0003800000 */
[----:B------:R-:W3:Y:S02]  /*0290*/  LDCU.64 UR6, c[0x0][0x348] ;  /* 0x00006900ff0677ac */ /* 0x000ee40008000a00 */
[----:B---3--:R-:W-:Y:S02]  /*02a0*/  UIADD3 UR10, UP1, UPT, UR6, 0x80, URZ ;  /* 0x00000080060a7890 */ /* 0x008fe4000ff3e0ff */
[----:B------:R-:W-:Y:S02]  /*02b0*/  UIADD3 UR6, UP0, UPT, UR6, 0x180, URZ ;  /* 0x0000018006067890 */ /* 0x000fe4000ff1e0ff */
[----:B------:R-:W-:Y:S02]  /*02c0*/  UIADD3.X UR11, UPT, UPT, URZ, UR7, URZ, UP1, !UPT ;  /* 0x00000007ff0b7290 */ /* 0x000fe40008ffe4ff */
[----:B------:R-:W-:-:S07]  /*02d0*/  UIADD3.X UR7, UPT, UPT, URZ, UR7, URZ, UP0, !UPT ;  /* 0x00000007ff077290 */ /* 0x000fce00087fe4ff */
[----:B------:R3:W-:Y:S02]  /*02e0*/  UTMACCTL.PF [UR10] ;  /* 0x000000000a0079b9 */ /* 0x0007e40008040000 */
[----:B------:R3:W-:Y:S02]  /*02f0*/  UTMACCTL.PF [UR6] ;  /* 0x00000000060079b9 */ /* 0x0007e40008040000 */
[----:B---3--:R-:W-:Y:S01]  /*0300*/  NOP ;  /* 0x0000000000007918 */ /* 0x008fe20000000000 */
.L_x_5:
[----:B------:R-:W-:Y:S05]  /*0310*/  BSYNC.RECONVERGENT B0 ;  /* 0x0000000000007941 */ /* 0x000fea0003800200 */
.L_x_4:
[----:B------:R-:W-:Y:S04]  /*0320*/  BSSY.RECONVERGENT B0, `(.L_x_6) ;  /* 0x000000a000007945 */ /* 0x000fe80003800200 */
        /* <DEDUP_REMOVED lines=9> */
.L_x_7:
[----:B------:R-:W-:Y:S05]  /*03c0*/  BSYNC.RECONVERGENT B0 ;  /* 0x0000000000007941 */ /* 0x000fea0003800200 */
.L_x_6:
[----:B------:R-:W3:Y:S01]  /*03d0*/  LDCU.64 UR6, c[0x0][0x888] ;  /* 0x00011100ff0677ac */ /* 0x000ee20008000a00 */
[----:B------:R-:W-:Y:S02]  /*03e0*/  UISETP.EQ.U32.AND UP1, UPT, UR4, URZ, UPT ;  /* 0x000000ff0400728c */ /* 0x000fe4000bf22070 */
[----:B------:R-:W-:Y:S02]  /*03f0*/  UPLOP3.LUT UP2, UPT, UPT, UPT, UPT, 0x80, 0x8 ;  /* 0x000000000008789c */ /* 0x000fe40003f4f070 */
[----:B---3--:R-:W-:-:S04]  /*0400*/  UISETP.NE.U32.AND UP0, UPT, UR6, URZ, UPT ;  /* 0x000000ff0600728c */ /* 0x008fc8000bf05070 */
[----:B------:R-:W-:-:S04]  /*0410*/  UISETP.NE.AND.EX UP0, UPT, UR7, URZ, UPT, UP0 ;  /* 0x000000ff0700728c */ /* 0x000fc8000bf05300 */
[----:B------:R-:W-:-:S04]  /*0420*/  UISETP.EQ.OR.EX UP3, UPT, UR5, URZ, !UP0, UP1 ;  /* 0x000000ff0500728c */ /* 0x000fc8000c762710 */
[----:B------:R-:W-:-:S05]  /*0430*/  UP2UR UR53, UPR, URZ, 0x8 ;  /* 0x00000008ff357883 */ /* 0x000fca0008000000 */
[----:B------:R-:W-:Y:S07]  /*0440*/  BRA.U !UP3, `(.L_x_8) ;  /* 0x000000010b207547 */ /* 0x000fee000b800000 */
[----:B------:R-:W-:Y:S01]  /*0450*/  UISETP.NE.U32.AND UP2, UPT, UR4, URZ, UPT ;  /* 0x000000ff0400728c */ /* 0x000fe2000bf45070 */
[----:B-----5:R-:W-:Y:S01]  /*0460*/  FSETP.NEU.AND P0, PT, R49, RZ, PT ;  /* 0x000000ff3100720b */ /* 0x020fe20003f0d000 */
[----:B------:R-:W-:Y:S02]  /*0470*/  USEL UR4, URZ, 0xffffffff, UP0 ;  /* 0xffffffffff047887 */ /* 0x000fe40008000000 */
[----:B------:R-:W-:-:S10]  /*0480*/  UISETP.NE.AND.EX UP2, UPT, UR5, URZ, UPT, UP2 ;  /* 0x000000ff0500728c */ /* 0x000fd4000bf45320 */
[----:B------:R-:W-:Y:S01]  /*0490*/  VOTEU.ANY UP1, P0 ;  /* 0x0000000000ff7886 */ /* 0x000fe20000020100 */
[----:B------:R-:W-:-:S04]  /*04a0*/  @!UP2 USEL UR4, URZ, 0xffffffff, UP1 ;  /* 0xffffffffff04a887 */ /* 0x000fc80008800000 */
[----:B------:R-:W-:-:S04]  /*04b0*/  ULOP3.LUT UR4, UR4, 0x1, URZ, 0xc0, !UPT ;  /* 0x0000000104047892 */ /* 0x000fc8000f8ec0ff */
[----:B------:R-:W-:-:S11]  /*04c0*/  UISETP.NE.U32.AND UP2, UPT, UR4, 0x1, UPT ;  /* 0x000000010400788c */ /* 0x000fd6000bf45070 */
.L_x_8:
[----:B-12---:R-:W1:Y:S01]  /*04d0*/  SHFL.IDX PT, R2, R92, RZ, 0x1f ;  /* 0x00001fff5c027589 */ /* 0x006e6200000e0000 */
[----:B------:R-:W-:-:S04]  /*04e0*/  UISETP.NE.AND UP1, UPT, UR8, 0x2, UPT ;  /* 0x000000020800788c */ /* 0x000fc8000bf25270 */
[----:B------:R-:W-:Y:S01]  /*04f0*/  USEL UR6, URZ, 0x1, UP1 ;  /* 0x00000001ff067887 */ /* 0x000fe20008800000 */
[----:B-1----:R-:W-:-:S13]  /*0500*/  ISETP.NE.AND P0, PT, R2, RZ, PT ;  /* 0x000000ff0200720c */ /* 0x002fda0003f05270 */
[----:B------:R-:W-:Y:S05]  /*0510*/  @P0 BRA `(.L_x_9) ;  /* 0x0000000000b40947 */ /* 0x000fea0003800000 */
[----:B------:R-:W-:Y:S01]  /*0520*/  ELECT P0, URZ, PT ;  /* 0x0000000000ff782f */ /* 0x000fe20003800000 */
[----:B------:R-:W-:-:S12]  /*0530*/  BSSY.RECONVERGENT B0, `(.L_x_9) ;  /* 0x000002b000007945 */ /* 0x000fd80003800200 */
[----:B------:R-:W-:Y:S05]  /*0540*/  @!P0 BRA `(.L_x_10) ;  /* 0x0000000000a48947 */ /* 0x000fea0003800000 */
[----:B------:R-:W1:Y:S01]  /*0550*/  S2UR UR5, SR_CgaCtaId ;  /* 0x00000000000579c3 */ /* 0x000e620000008800 */
[----:B------:R-:W-:Y:S01]  /*0560*/  UMOV UR7, 0x400 ;  /* 0x0000040000077882 */ /* 0x000fe20000000000 */
[----:B------:R-:W-:Y:S02]  /*0570*/  UMOV UR4, 0x1 ;  /* 0x0000000100047882 */ /* 0x000fe40000000000 */
[----:B------:R-:W-:-:S04]  /*0580*/  UIADD3 UR10, UPT, UPT, -UR4, 0x100000, URZ ;  /* 0x00100000040a7890 */ /* 0x000fc8000fffe1ff */
[----:B------:R-:W-:Y:S02]  /*0590*/  USHF.L.U32 UR11, UR10, 0xb, URZ ;  /* 0x0000000b0a0b7899 */ /* 0x000fe400080006ff */
[----:B------:R-:W-:Y:S02]  /*05a0*/  USHF.L.U32 UR10, UR10, 0x1, URZ ;  /* 0x000000010a0a7899 */ /* 0x000fe400080006ff */
[----:B-1----:R-:W-:Y:S01]  /*05b0*/  ULEA UR5, UR5, UR7, 0x18 ;  /* 0x0000000705057291 */ /* 0x002fe2000f8ec0ff */
[----:B------:R-:W1:Y:S11]  /*05c0*/  FENCE.VIEW.ASYNC.S ;  /* 0x00000000000073c6 */ /* 0x000e760000000000 */
[----:B-1----:R1:W2:Y:S01]  /*05d0*/  SYNCS.EXCH.64 URZ, [UR5], UR10 ;  /* 0x0000000a05ff75b2 */ /* 0x0022a20008000100 */
[----:B------:R1:W3:Y:S01]  /*05e0*/  SYNCS.EXCH.64 URZ, [UR5+0x80], UR10 ;  /* 0x0000800a05ff75b2 */ /* 0x0002e20008000100 */
[----:B------:R1:W4:Y:S01]  /*05f0*/  SYNCS.EXCH.64 URZ, [UR5+0x8], UR10 ;  /* 0x0000080a05ff75b2 */ /* 0x0003220008000100 */
[----:B------:R1:W1:Y:S01]  /*0600*/  SYNCS.EXCH.64 URZ, [UR5+0x88], UR10 ;  /* 0x0000880a05ff75b2 */ /* 0x0002620008000100 */
        /* <DEDUP_REMOVED lines=28> */
[----:B--234-:R-:W-:Y:S01]  /*07d0*/  NOP ;  /* 0x0000000000007918 */ /* 0x01cfe20000000000 */
.L_x_10:
[----:B-1----:R-:W-:Y:S05]  /*07e0*/  BSYNC.RECONVERGENT B0 ;  /* 0x0000000000007941 */ /* 0x002fea0003800200 */
.L_x_9:
[----:B------:R-:W1:Y:S01]  /*07f0*/  SHFL.IDX PT, R2, R92, RZ, 0x1f ;  /* 0x00001fff5c027589 */ /* 0x000e6200000e0000 */
[----:B------:R-:W-:Y:S01]  /*0800*/  NOP ;  /* 0x0000000000007918 */ /* 0x000fe20000000000 */
[----:B-1----:R-:W-:-:S13]  /*0810*/  ISETP.NE.AND P0, PT, R2, 0x1, PT ;  /* 0x000000010200780c */ /* 0x002fda0003f05270 */
[----:B------:R-:W-:Y:S05]  /*0820*/  @P0 BRA `(.L_x_11) ;  /* 0x0000000000500947 */ /* 0x000fea0003800000 */
[----:B------:R-:W1:Y:S01]  /*0830*/  S2UR UR7, SR_CgaCtaId ;  /* 0x00000000000779c3 */ /* 0x000e620000008800 */
[----:B------:R-:W-:Y:S01]  /*0840*/  UMOV UR9, 0x400 ;  /* 0x0000040000097882 */ /* 0x000fe20000000000 */
[----:B------:R-:W-:Y:S01]  /*0850*/  UMOV UR5, 0x20 ;  /* 0x0000002000057882 */ /* 0x000fe20000000000 */
[----:B------:R-:W-:Y:S01]  /*0860*/  UMOV UR4, 0x80 ;  /* 0x0000008000047882 */ /* 0x000fe20000000000 */
[----:B------:R-:W-:-:S04]  /*0870*/  UIADD3 UR10, UPT, UPT, -UR5, 0x100000, URZ ;  /* 0x00100000050a7890 */ /* 0x000fc8000fffe1ff */
[----:B------:R-:W-:Y:S02]  /*0880*/  USHF.L.U32 UR11, UR10, 0xb, URZ ;  /* 0x0000000b0a0b7899 */ /* 0x000fe400080006ff */
[----:B------:R-:W-:Y:S02]  /*0890*/  USHF.L.U32 UR10, UR10, 0x1, URZ ;  /* 0x000000010a0a7899 */ /* 0x000fe400080006ff */
[----:B------:R-:W-:-:S04]  /*08a0*/  UIADD3 UR4, UPT, UPT, -UR4, 0x100000, URZ ;  /* 0x0010000004047890 */ /* 0x000fc8000fffe1ff */
[----:B------:R-:W-:Y:S02]  /*08b0*/  USHF.L.U32 UR5, UR4, 0xb, URZ ;  /* 0x0000000b04057899 */ /* 0x000fe400080006ff */
[----:B------:R-:W-:Y:S01]  /*08c0*/  USHF.L.U32 UR4, UR4, 0x1, URZ ;  /* 0x0000000104047899 */ /* 0x000fe200080006ff */
[----:B------:R-:W-:Y:S01]  /*08d0*/  ELECT P0, URZ, PT ;  /* 0x0000000000ff782f */ /* 0x000fe20003800000 */
[----:B-1----:R-:W-:Y:S01]  /*08e0*/  ULEA UR7, UR7, UR9, 0x18 ;  /* 0x0000000907077291 */ /* 0x002fe2000f8ec0ff */
[----:B------:R-:W1:Y:S11]  /*08f0*/  FENCE.VIEW.ASYNC.S ;  /* 0x00000000000073c6 */ /* 0x000e760000000000 */
[----:B-1----:R1:W2:Y:S01]  /*0900*/  SYNCS.EXCH.64 URZ, [UR7+0x100], UR10 ;  /* 0x0001000a07ff75b2 */ /* 0x0022a20008000100 */
[----:B------:R1:W3:Y:S01]  /*0910*/  SYNCS.EXCH.64 URZ, [UR7+0x118], UR4 ;  /* 0x0001180407ff75b2 */ /* 0x0002e20008000100 */
[----:B------:R1:W4:Y:S01]  /*0920*/  SYNCS.EXCH.64 URZ, [UR7+0x108], UR10 ;  /* 0x0001080a07ff75b2 */ /* 0x0003220008000100 */
[----:B------:R1:W1:Y:S01]  /*0930*/  SYNCS.EXCH.64 URZ, [UR7+0x120], UR4 ;  /* 0x0001200407ff75b2 */ /* 0x0002620008000100 */
[----:B------:R1:W1:Y:S01]  /*0940*/  SYNCS.EXCH.64 URZ, [UR7+0x110], UR10 ;  /* 0x0001100a07ff75b2 */ /* 0x0002620008000100 */
[----:B------:R1:W1:Y:S01]  /*0950*/  SYNCS.EXCH.64 URZ, [UR7+0x128], UR4 ;  /* 0x0001280407ff75b2 */ /* 0x0002620008000100 */
[----:B------:R-:W-:Y:S01]  /*0960*/  NOP ;  /* 0x0000000000007918 */ /* 0x000fe20000000000 */
.L_x_11:
[----:B------:R-:W2:Y:S01]  /*0970*/  SHFL.IDX PT, R2, R92, RZ, 0x1f ;  /* 0x00001fff5c027589 */ /* 0x000ea200000e0000 */
[----:B------:R-:W-:Y:S01]  /*0980*/  NOP ;  /* 0x0000000000007918 */ /* 0x000fe20000000000 */
[----:B--2---:R-:W-:-:S13]  /*0990*/  ISETP.NE.AND P0, PT, R2, 0x3, PT ;  /* 0x000000030200780c */ /* 0x004fda0003f05270 */
[----:B------:R-:W-:Y:S05]  /*09a0*/  @P0 BRA `(.L_x_12) ;  /* 0x0000000000300947 */ /* 0x000fea0003800000 */
[----:B-1----:R-:W1:Y:S01]  /*09b0*/  S2UR UR5, SR_CgaCtaId ;  /* 0x00000000000579c3 */ /* 0x002e620000008800 */
[----:B------:R-:W-:Y:S01]  /*09c0*/  UMOV UR7, 0x400 ;  /* 0x0000040000077882 */ /* 0x000fe20000000000 */
[----:B------:R-:W-:Y:S01]  /*09d0*/  UMOV UR4, 0x20 ;  /* 0x0000002000047882 */ /* 0x000fe20000000000 */
[----:B------:R-:W-:Y:S01]  /*09e0*/  ELECT P0, URZ, PT ;  /* 0x0000000000ff782f */ /* 0x000fe20003800000 */
[----:B------:R-:W-:-:S04]  /*09f0*/  UIADD3 UR10, UPT, UPT, -UR4, 0x100000, URZ ;  /* 0x00100000040a7890 */ /* 0x000fc8000fffe1ff */
[----:B------:R-:W-:Y:S02]  /*0a00*/  USHF.L.U32 UR11, UR10, 0xb, URZ ;  /* 0x0000000b0a0b7899 */ /* 0x000fe400080006ff */
[----:B------:R-:W-:Y:S02]  /*0a10*/  USHF.L.U32 UR10, UR10, 0x1, URZ ;  /* 0x000000010a0a7899 */ /* 0x000fe400080006ff */
[----:B-1----:R-:W-:Y:S01]  /*0a20*/  ULEA UR5, UR5, UR7, 0x18 ;  /* 0x0000000705057291 */ /* 0x002fe2000f8ec0ff */
[----:B------:R-:W1:Y:S11]  /*0a30*/  FENCE.VIEW.ASYNC.S ;  /* 0x00000000000073c6 */ /* 0x000e760000000000 */
[----:B-1----:R2:W1:Y:S01]  /*0a40*/  SYNCS.EXCH.64 URZ, [UR5+0x130], UR10 ;  /* 0x0001300a05ff75b2 */ /* 0x0024620008000100 */
[----:B------:R2:W1:Y:S02]  /*0a50*/  SYNCS.EXCH.64 URZ, [UR5+0x138], UR10 ;  /* 0x0001380a05ff75b2 */ /* 0x0004640008000100 */
[----:B--2---:R-:W-:Y:S01]  /*0a60*/  NOP ;  /* 0x0000000000007918 */ /* 0x004fe20000000000 */
.L_x_12:
[----:B------:R-:W2:Y:S01]  /*0a70*/  SHFL.IDX PT, R2, R92, RZ, 0x1f ;  /* 0x00001fff5c027589 */ /* 0x000ea200000e0000 */
[----:B------:R-:W-:Y:S01]  /*0a80*/  NOP ;  /* 0x0000000000007918 */ /* 0x000fe20000000000 */
[----:B--2---:R-:W-:-:S13]  /*0a90*/  ISETP.NE.AND P0, PT, R2, 0x4, PT ;  /* 0x000000040200780c */ /* 0x004fda0003f05270 */
[----:B------:R-:W-:Y:S05]  /*0aa0*/  @P0 BRA `(.L_x_13) ;  /* 0x00000000004c0947 */ /* 0x000fea0003800000 */
[----:B-1----:R-:W1:Y:S01]  /*0ab0*/  S2UR UR5, SR_CgaCtaId ;  /* 0x00000000000579c3 */ /* 0x002e620000008800 */
[----:B------:R-:W-:Y:S01]  /*0ac0*/  UMOV UR9, 0x100 ;  /* 0x0000010000097882 */ /* 0x000fe20000000000 */
[----:B------:R-:W-:Y:S01]  /*0ad0*/  UMOV UR7, 0x400 ;  /* 0x0000040000077882 */ /* 0x000fe20000000000 */
[----:B------:R-:W-:Y:S01]  /*0ae0*/  USEL UR9, UR9, 0xe0, UP2 ;  /* 0x000000e009097887 */ /* 0x000fe20009000000 */
[----:B------:R-:W-:Y:S01]  /*0af0*/  UMOV UR4, 0x1 ;  /* 0x0000000100047882 */ /* 0x000fe20000000000 */
[----:B------:R-:W-:Y:S01]  /*0b00*/  ELECT P0, URZ, PT ;  /* 0x0000000000ff782f */ /* 0x000fe20003800000 */
[----:B------:R-:W-:-:S04]  /*0b10*/  UIADD3 UR10, UPT, UPT, -UR4, 0x100000, URZ ;  /* 0x00100000040a7890 */ /* 0x000fc8000fffe1ff */
[----:B------:R-:W-:Y:S02]  /*0b20*/  USHF.L.U32 UR11, UR10, 0xb, URZ ;  /* 0x0000000b0a0b7899 */ /* 0x000fe400080006ff */
[----:B------:R-:W-:Y:S02]  /*0b30*/  USHF.L.U32 UR10, UR10, 0x1, URZ ;  /* 0x000000010a0a7899 */ /* 0x000fe400080006ff */
[----:B------:R-:W-:-:S04]  /*0b40*/  UIADD3 UR12, UPT, UPT, -UR9, 0x100000, URZ ;  /* 0x00100000090c7890 */ /* 0x000fc8000fffe1ff */
[----:B------:R-:W-:Y:S02]  /*0b50*/  USHF.L.U32 UR13, UR12, 0xb, URZ ;  /* 0x0000000b0c0d7899 */ /* 0x000fe400080006ff */
[----:B------:R-:W-:Y:S02]  /*0b60*/  USHF.L.U32 UR12, UR12, 0x1, URZ ;  /* 0x000000010c0c7899 */ /* 0x000fe400080006ff */
[----:B-1----:R-:W-:Y:S01]  /*0b70*/  ULEA UR5, UR5, UR7, 0x18 ;  /* 0x0000000705057291 */ /* 0x002fe2000f8ec0ff */
[----:B------:R-:W1:Y:S11]  /*0b80*/  FENCE.VIEW.ASYNC.S ;  /* 0x00000000000073c6 */ /* 0x000e760000000000 */
[----:B-1----:R2:W1:Y:S01]  /*0b90*/  SYNCS.EXCH.64 URZ, [UR5+0x140], UR10 ;  /* 0x0001400a05ff75b2 */ /* 0x0024620008000100 */
[----:B------:R2:W1:Y:S01]  /*0ba0*/  SYNCS.EXCH.64 URZ, [UR5+0x150], UR12 ;  /* 0x0001500c05ff75b2 */ /* 0x0004620008000100 */
[----:B------:R2:W1:Y:S01]  /*0bb0*/  SYNCS.EXCH.64 URZ, [UR5+0x148], UR10 ;  /* 0x0001480a05ff75b2 */ /* 0x0004620008000100 */
[----:B------:R2:W1:Y:S02]  /*0bc0*/  SYNCS.EXCH.64 URZ, [UR5+0x158], UR12 ;  /* 0x0001580c05ff75b2 */ /* 0x0004640008000100 */
[----:B--2---:R-:W-:Y:S01]  /*0bd0*/  NOP ;  /* 0x0000000000007918 */ /* 0x004fe20000000000 */
.L_x_13:
[----:B------:R-:W2:Y:S01]  /*0be0*/  SHFL.IDX PT, R2, R92, RZ, 0x1f ;  /* 0x00001fff5c027589 */ /* 0x000ea200000e0000 */
[----:B------:R-:W-:Y:S01]  /*0bf0*/  NOP ;  /* 0x0000000000007918 */ /* 0x000fe20000000000 */
[----:B--2---:R-:W-:-:S13]  /*0c00*/  ISETP.NE.AND P0, PT, R2, 0x5, PT ;  /* 0x000000050200780c */ /* 0x004fda0003f05270 */
[----:B------:R-:W-:Y:S05]  /*0c10*/  @P0 BRA `(.L_x_14) ;  /* 0x0000000000580947 */ /* 0x000fea0003800000 */
[----:B-1----:R-:W1:Y:S01]  /*0c20*/  S2UR UR7, SR_CgaCtaId ;  /* 0x00000000000779c3 */ /* 0x002e620000008800 */
        /* <DEDUP_REMOVED lines=12> */
[----:B-1----:R2:W1:Y:S01]  /*0cf0*/  SYNCS.EXCH.64 URZ, [UR7+0x160], UR10 ;  /* 0x0001600a07ff75b2 */ /* 0x0024620008000100 */
[----:B------:R2:W1:Y:S01]  /*0d00*/  SYNCS.EXCH.64 URZ, [UR7+0x180], UR4 ;  /* 0x0001800407ff75b2 */ /* 0x0004620008000100 */
[----:B------:R2:W1:Y:S01]  /*0d10*/  SYNCS.EXCH.64 URZ, [UR7+0x168], UR10 ;  /* 0x0001680a07ff75b2 */ /* 0x0004620008000100 */
[----:B------:R2:W1:Y:S01]  /*0d20*/  SYNCS.EXCH.64 URZ, [UR7+0x188], UR4 ;  /* 0x0001880407ff75b2 */ /* 0x0004620008000100 */
[----:B------:R2:W1:Y:S01]  /*0d30*/  SYNCS.EXCH.64 URZ, [UR7+0x170], UR10 ;  /* 0x0001700a07ff75b2 */ /* 0x0004620008000100 */
[----:B------:R2:W1:Y:S01]  /*0d40*/  SYNCS.EXCH.64 URZ, [UR7+0x190], UR4 ;  /* 0x0001900407ff75b2 */ /* 0x0004620008000100 */
[----:B------:R2:W1:Y:S01]  /*0d50*/  SYNCS.EXCH.64 URZ, [UR7+0x178], UR10 ;  /* 0x0001780a07ff75b2 */ /* 0x0004620008000100 */
[----:B------:R2:W1:Y:S02]  /*0d60*/  SYNCS.EXCH.64 URZ, [UR7+0x198], UR4 ;  /* 0x0001980407ff75b2 */ /* 0x0004640008000100 */
[----:B--2---:R-:W-:Y:S01]  /*0d70*/  NOP ;  /* 0x0000000000007918 */ /* 0x004fe20000000000 */
.L_x_14:
        /* <DEDUP_REMOVED lines=18> */
.L_x_15:
[----:B-1----:R-:W1:Y:S01]  /*0ea0*/  S2UR UR5, SR_CTAID.X ;  /* 0x00000000000579c3 */ /* 0x002e620000002500 */
[----:B------:R-:W-:-:S05]  /*0eb0*/  CS2R.32 R87, SR_CgaSize ;  /* 0x0000000000577805 */ /* 0x000fca0000008a00 */
[----:B------:R-:W-:-:S05]  /*0ec0*/  IMAD R87, R87, -0xa0, RZ ;  /* 0xffffff6057577824 */ /* 0x000fca00078e02ff */
[----:B------:R-:W-:-:S14]  /*0ed0*/  R2UR UR9, R87 ;  /* 0x00000000570972ca */ /* 0x000fdc00000e0000 */
[----:B------:R-:W2:Y:S01]  /*0ee0*/  LDCU UR9, c[0x0][UR9+0x2b0] ;  /* 0x00005600090977ac */ /* 0x000ea20008000800 */
[----:B------:R-:W-:Y:S01]  /*0ef0*/  NOP ;  /* 0x0000000000007918 */ /* 0x000fe20000000000 */
[----:B------:R-:W-:-:S05]  /*0f00*/  CS2R.32 R87, SR_CgaSize ;  /* 0x0000000000577805 */ /* 0x000fca0000008a00 */
[----:B------:R-:W-:-:S05]  /*0f10*/  IMAD R87, R87, -0xa0, RZ ;  /* 0xffffff6057577824 */ /* 0x000fca00078e02ff */
[----:B------:R-:W-:-:S14]  /*0f20*/  R2UR UR7, R87 ;  /* 0x00000000570772ca */ /* 0x000fdc00000e0000 */
[----:B------:R-:W3:Y:S01]  /*0f30*/  LDCU UR7, c[0x0][UR7+0x2b4] ;  /* 0x00005680070777ac */ /* 0x000ee20008000800 */
[----:B------:R-:W4:Y:S08]  /*0f40*/  S2UR UR4, SR_CTAID.Y ;  /* 0x00000000000479c3 */ /* 0x000f300000002600 */
[----:B------:R-:W3:Y:S01]  /*0f50*/  LDC R10, c[0x0][0xb24] ;  /* 0x0002c900ff0a7b82 */ /* 0x000ee20000000800 */
[----:B-1----:R-:W-:-:S02]  /*0f60*/  I2FP.F32.U32 R87, UR5 ;  /* 0x0000000500577c45 */ /* 0x002fc40008201000 */
[----:B------:R-:W-:-:S05]  /*0f70*/  CS2R.32 R3, SR_CgaSize ;  /* 0x0000000000037805 */ /* 0x000fca0000008a00 */
[----:B------:R-:W-:-:S06]  /*0f80*/  IMAD R3, R3, -0xa0, RZ ;  /* 0xffffff6003037824 */ /* 0x000fcc00078e02ff */
[----:B------:R-:W1:Y:S01]  /*0f90*/  LDC R3, c[0x0][R3+0x2a0] ;  /* 0x0000a80003037b82 */ /* 0x000e620000000800 */
[----:B------:R-:W-:Y:S01]  /*0fa0*/  MOV R15, UR5 ;  /* 0x00000005000f7c02 */ /* 0x000fe20008000f00 */
[----:B--2---:R-:W-:Y:S01]  /*0fb0*/  FMUL R87, R87, UR9 ;  /* 0x0000000957577c20 */ /* 0x004fe20008400000 */
[----:B----4-:R-:W-:Y:S02]  /*0fc0*/  I2FP.F32.U32 R86, UR4 ;  /* 0x0000000400567c45 */ /* 0x010fe40008201000 */
[----:B------:R-:W-:-:S05]  /*0fd0*/  CS2R.32 R2, SR_CgaSize ;  /* 0x0000000000027805 */ /* 0x000fca0000008a00 */
[----:B------:R-:W-:-:S06]  /*0fe0*/  IMAD R2, R2, -0xa0, RZ ;  /* 0xffffff6002027824 */ /* 0x000fcc00078e02ff */
[----:B------:R-:W2:Y:S01]  /*0ff0*/  LDC R2, c[0x0][R2+0x2a4] ;  /* 0x0000a90002027b82 */ /* 0x000ea20000000800 */
[----:B------:R-:W-:Y:S01]  /*1000*/  MOV R14, UR4 ;  /* 0x00000004000e7c02 */ /* 0x000fe20008000f00 */
[----:B------:R-:W4:Y:S01]  /*1010*/  F2I.U32.TRUNC.NTZ R87, R87 ;  /* 0x0000005700577305 */ /* 0x000f22000020f000 */
[----:B---3--:R-:W-:-:S05]  /*1020*/  FMUL R86, R86, UR7 ;  /* 0x0000000756567c20 */ /* 0x008fca0008400000 */
[----:B------:R-:W-:Y:S01]  /*1030*/  BAR.SYNC.DEFER_BLOCKING 0x0 ;  /* 0x0000000000007b1d */ /* 0x000fe20000010000 */
[----:B------:R-:W-:-:S05]  /*1040*/  ISETP.GE.AND P0, PT, R10, 0x1, PT ;  /* 0x000000010a00780c */ /* 0x000fca0003f06270 */
[----:B------:R-:W3:Y:S02]  /*1050*/  F2I.U32.TRUNC.NTZ R86, R86 ;  /* 0x0000005600567305 */ /* 0x000ee4000020f000 */
[----:B------:R-:W2:Y:S01]  /*1060*/  S2UR UR36, SR_CTAID.Z ;  /* 0x00000000002479c3 */ /* 0x000ea20000002700 */
[----:B----4-:R-:W-:-:S05]  /*1070*/  IADD3 R87, PT, PT, -R87, RZ, RZ ;  /* 0x000000ff57577210 */ /* 0x010fca0007ffe1ff */
[----:B-1----:R-:W-:Y:S01]  /*1080*/  IMAD R87, R3, R87, UR5 ;  /* 0x0000000503577e24 */ /* 0x002fe2000f8e0257 */
[----:B---3--:R-:W-:-:S05]  /*1090*/  IADD3 R86, PT, PT, -R86, RZ, RZ ;  /* 0x000000ff56567210 */ /* 0x008fca0007ffe1ff */
[----:B--2---:R-:W-:Y:S01]  /*10a0*/  IMAD R86, R2, R86, UR4 ;  /* 0x0000000402567e24 */ /* 0x004fe2000f8e0256 */
[----:B------:R-:W-:Y:S06]  /*10b0*/  @!P0 BRA `(.L_x_16) ;  /* 0x0000000000b88947 */ /* 0x000fec0003800000 */
[----:B------:R-:W1:Y:S01]  /*10c0*/  LDC.64 R4, c[0x0][0xb18] ;  /* 0x0002c600ff047b82 */ /* 0x000e620000000a00 */
[----:B------:R-:W-:-:S07]  /*10d0*/  ISETP.NE.AND P0, PT, R10, 0x1, PT ;  /* 0x000000010a00780c */ /* 0x000fce0003f05270 */
[----:B------:R-:W2:Y:S08]  /*10e0*/  LDC R9, c[0x0][0xb0c] ;  /* 0x0002c300ff097b82 */ /* 0x000eb00000000800 */
[----:B------:R-:W3:Y:S08]  /*10f0*/  LDC R12, c[0x0][0x370] ;  /* 0x0000dc00ff0c7b82 */ /* 0x000ef00000000800 */
[----:B------:R-:W4:Y:S01]  /*1100*/  LDC R11, c[0x0][0x374] ;  /* 0x0000dd00ff0b7b82 */ /* 0x000f220000000800 */
[----:B-1----:R-:W-:-:S07]  /*1110*/  ISETP.NE.AND P1, PT, R4, 0x1, PT ;  /* 0x000000010400780c */ /* 0x002fce0003f25270 */
[----:B------:R-:W3:Y:S01]  /*1120*/  LDC.64 R6, c[0x0][0xb10] ;  /* 0x0002c400ff067b82 */ /* 0x000ee20000000a00 */
[----:B--2---:R-:W-:-:S07]  /*1130*/  ISETP.NE.AND P2, PT, R9, 0x1, PT ;  /* 0x000000010900780c */ /* 0x004fce0003f45270 */
[----:B------:R-:W1:Y:S08]  /*1140*/  LDC R8, c[0x0][0xb20] ;  /* 0x0002c800ff087b82 */ /* 0x000e700000000800 */
[----:B------:R-:W2:Y:S01]  /*1150*/  LDC.64 R2, c[0x0][0xb28] ;  /* 0x0002ca00ff027b82 */ /* 0x000ea20000000a00 */
[----:B----4-:R-:W-:-:S04]  /*1160*/  IMAD.HI.U32 R13, R11, R5, RZ ;  /* 0x000000050b0d7227 */ /* 0x010fc800078e00ff */
[----:B------:R-:W-:-:S04]  /*1170*/  IMAD.HI.U32 R5, R14, R5, RZ ;  /* 0x000000050e057227 */ /* 0x000fc800078e00ff */
[----:B---3--:R-:W-:-:S05]  /*1180*/  IMAD.HI.U32 R16, R12, R6, RZ ;  /* 0x000000060c107227 */ /* 0x008fca00078e00ff */
[-C--:B------:R-:W-:Y:S01]  /*1190*/  @P2 SHF.R.U32.HI R12, RZ, R7.reuse, R16 ;  /* 0x00000007ff0c2219 */ /* 0x080fe20000011610 */
[----:B------:R-:W-:Y:S01]  /*11a0*/  IMAD.HI.U32 R16, R15, R6, RZ ;  /* 0x000000060f107227 */ /* 0x000fe200078e00ff */
[-C--:B-1----:R-:W-:Y:S02]  /*11b0*/  @P1 SHF.R.U32.HI R11, RZ, R8.reuse, R13 ;  /* 0x00000008ff0b1219 */ /* 0x082fe4000001160d */
[----:B------:R-:W-:Y:S02]  /*11c0*/  SHF.R.U32.HI R5, RZ, R8, R5 ;  /* 0x00000008ff057219 */ /* 0x000fe40000011605 */
[----:B------:R-:W-:Y:S02]  /*11d0*/  SHF.R.U32.HI R16, RZ, R7, R16 ;  /* 0x00000007ff107219 */ /* 0x000fe40000011610 */
[----:B------:R-:W-:Y:S01]  /*11e0*/  SEL R5, R14, R5, !P1 ;  /* 0x000000050e057207 */ /* 0x000fe20004800000 */
[----:B--2---:R-:W-:Y:S01]  /*11f0*/  IMAD.HI.U32 R13, R11, R2, RZ ;  /* 0x000000020b0d7227 */ /* 0x004fe200078e00ff */
[----:B------:R-:W-:-:S03]  /*1200*/  SEL R16, R15, R16, !P2 ;  /* 0x000000100f107207 */ /* 0x000fc60005000000 */
[----:B------:R-:W-:Y:S01]  /*1210*/  IMAD.HI.U32 R6, R12, R2, RZ ;  /* 0x000000020c067227 */ /* 0x000fe200078e00ff */
[----:B------:R-:W-:-:S04]  /*1220*/  @P0 SHF.R.U32.HI R11, RZ, R3, R13 ;  /* 0x00000003ff0b0219 */ /* 0x000fc8000001160d */
[----:B------:R-:W-:Y:S01]  /*1230*/  @P0 SHF.R.U32.HI R12, RZ, R3, R6 ;  /* 0x00000003ff0c0219 */ /* 0x000fe20000011606 */
[----:B------:R-:W-:-:S04]  /*1240*/  IMAD R11, R11, R10, RZ ;  /* 0x0000000a0b0b7224 */ /* 0x000fc800078e02ff */
[----:B------:R-:W-:Y:S01]  /*1250*/  IMAD R6, R12, R10, RZ ;  /* 0x0000000a0c067224 */ /* 0x000fe200078e02ff */
[----:B------:R-:W-:-:S04]  /*1260*/  ISETP.GE.AND P1, PT, R5, R11, PT ;  /* 0x0000000b0500720c */ /* 0x000fc80003f26270 */
[----:B------:R-:W-:Y:S01]  /*1270*/  ISETP.GE.OR P1, PT, R16, R6, P1 ;  /* 0x000000061000720c */ /* 0x000fe20000f26670 */
[----:B------:R-:W-:-:S05]  /*1280*/  IMAD.HI.U32 R6, R5, R2, RZ ;  /* 0x0000000205067227 */ /* 0x000fca00078e00ff */
[----:B------:R-:W-:-:S04]  /*1290*/  SHF.R.U32.HI R6, RZ, R3, R6 ;  /* 0x00000003ff067219 */ /* 0x000fc80000011606 */
[----:B------:R-:W-:-:S03]  /*12a0*/  SEL R6, R5, R6, !P0 ;  /* 0x0000000605067207 */ /* 0x000fc60004000000 */
[----:B------:R-:W-:Y:S01]  /*12b0*/  @!P1 IMAD.HI.U32 R7, R16, R2, RZ ;  /* 0x0000000210079227 */ /* 0x000fe200078e00ff */
[----:B------:R-:W-:-:S04]  /*12c0*/  IADD3 R2, PT, PT, -R6, RZ, RZ ;  /* 0x000000ff06027210 */ /* 0x000fc80007ffe1ff */
[----:B------:R-:W-:Y:S01]  /*12d0*/  @!P1 SHF.R.U32.HI R3, RZ, R3, R7 ;  /* 0x00000003ff039219 */ /* 0x000fe20000011607 */
[----:B------:R-:W-:Y:S01]  /*12e0*/  IMAD R2, R10, R2, R5 ;  /* 0x000000020a027224 */ /* 0x000fe200078e0205 */
[----:B------:R-:W-:Y:S02]  /*12f0*/  IADD3 R7, PT, PT, -R5, RZ, RZ ;  /* 0x000000ff05077210 */ /* 0x000fe40007ffe1ff */
[----:B------:R-:W-:-:S03]  /*1300*/  @!P1 SEL R3, R16, R3, !P0 ;  /* 0x0000000310039207 */ /* 0x000fc60004000000 */
[----:B------:R-:W-:Y:S02]  /*1310*/  IMAD R7, R4, R7, R14 ;  /* 0x0000000704077224 */ /* 0x000fe400078e020e */
[--C-:B------:R-:W-:Y:S02]  /*1320*/  @!P1 IMAD.IADD R6, R6, 0x1, -R3.reuse ;  /* 0x0000000106069824 */ /* 0x100fe400078e0a03 */
[----:B------:R-:W-:Y:S01]  /*1330*/  @!P1 IMAD R3, R2, R12, R3 ;  /* 0x0000000c02039224 */ /* 0x000fe200078e0203 */
[----:B------:R-:W-:Y:S01]  /*1340*/  IADD3 R2, PT, PT, -R16, RZ, RZ ;  /* 0x000000ff10027210 */ /* 0x000fe20007ffe1ff */
[----:B------:R-:W-:Y:S02]  /*1350*/  @!P1 IMAD R5, R6, R10, R16 ;  /* 0x0000000a06059224 */ /* 0x000fe400078e0210 */
[----:B------:R-:W-:Y:S02]  /*1360*/  @!P1 IMAD.MOV.U32 R16, RZ, RZ, R3 ;  /* 0x000000ffff109224 */ /* 0x000fe400078e0003 */
[----:B------:R-:W-:-:S02]  /*1370*/  IMAD R2, R9, R2, R15 ;  /* 0x0000000209027224 */ /* 0x000fc400078e020f */
[----:B------:R-:W-:Y:S02]  /*1380*/  IMAD R14, R5, R4, R7 ;  /* 0x00000004050e7224 */ /* 0x000fe400078e0207 */
[----:B------:R-:W-:Y:S02]  /*1390*/  IMAD R15, R16, R9, R2 ;  /* 0x00000009100f7224 */ /* 0x000fe400078e0202 */
.L_x_16:
[----:B------:R-:W1:Y:S01]  /*13a0*/  LDCU UR4, c[0x0][0xb30] ;  /* 0x00016600ff0477ac */ /* 0x000e620008000800 */
[----:B------:R-:W2:Y:S08]  /*13b0*/  S2UR UR37, SR_CgaCtaId ;  /* 0x00000000002579c3 */ /* 0x000eb00000008800 */
[----:B------:R-:W3:Y:S01]  /*13c0*/  LDC R40, c[0x0][0xb24] ;  /* 0x0002c900ff287b82 */ /* 0x000ee20000000800 */
[----:B-1----:R-:W-:-:S09]  /*13d0*/  UISETP.NE.AND UP1, UPT, UR4, 0x1, UPT ;  /* 0x000000010400788c */ /* 0x002fd2000bf25270 */
[----:B--2---:R-:W-:Y:S05]  /*13e0*/  BRA.U UP1, `(.L_x_17) ;  /* 0x0000000101407547 */ /* 0x004fea000b800000 */
[----:B------:R-:W1:Y:S08]  /*13f0*/  LDC.64 R4, c[0x0][0xb10] ;  /* 0x0002c400ff047b82 */ /* 0x000e700000000a00 */
[----:B------:R-:W2:Y:S08]  /*1400*/  LDC.64 R2, c[0x0][0xb18] ;  /* 0x0002c600ff027b82 */ /* 0x000eb00000000a00 */
[----:B------:R-:W4:Y:S08]  /*1410*/  LDC R6, c[0x0][0xb20] ;  /* 0x0002c800ff067b82 */ /* 0x000f300000000800 */
[----:B------:R-:W3:Y:S01]  /*1420*/  LDC R7, c[0x0][0xb0c] ;  /* 0x0002c300ff077b82 */ /* 0x000ee20000000800 */
[----:B-1----:R-:W-:-:S05]  /*1430*/  IMAD.HI.U32 R4, R15, R4, RZ ;  /* 0x000000040f047227 */ /* 0x002fca00078e00ff */
[----:B------:R-:W-:Y:S01]  /*1440*/  SHF.R.U32.HI R4, RZ, R5, R4 ;  /* 0x00000005ff047219 */ /* 0x000fe20000011604 */
[----:B--2---:R-:W-:Y:S01]  /*1450*/  IMAD.HI.U32 R3, R14, R3, RZ ;  /* 0x000000030e037227 */ /* 0x004fe200078e00ff */
[----:B------:R-:W-:-:S04]  /*1460*/  ISETP.NE.AND P0, PT, R2, 0x1, PT ;  /* 0x000000010200780c */ /* 0x000fc80003f05270 */
[----:B----4-:R-:W-:-:S04]  /*1470*/  SHF.R.U32.HI R3, RZ, R6, R3 ;  /* 0x00000006ff037219 */ /* 0x010fc80000011603 */
[----:B------:R-:W-:Y:S02]  /*1480*/  SEL R3, R14, R3, !P0 ;  /* 0x000000030e037207 */ /* 0x000fe40004000000 */
[----:B---3--:R-:W-:-:S04]  /*1490*/  ISETP.NE.AND P1, PT, R7, 0x1, PT ;  /* 0x000000010700780c */ /* 0x008fc80003f25270 */
[----:B------:R-:W-:-:S05]  /*14a0*/  SEL R4, R15, R4, !P1 ;  /* 0x000000040f047207 */ /* 0x000fca0004800000 */
[----:B------:R-:W-:Y:S02]  /*14b0*/  IMAD.IADD R5, R3, 0x1, -R4 ;  /* 0x0000000103057824 */ /* 0x000fe400078e0a04 */
[----:B------:R-:W-:Y:S02]  /*14c0*/  IMAD.IADD R3, R4, 0x1, -R3 ;  /* 0x0000000104037824 */ /* 0x000fe400078e0a03 */
[----:B------:R-:W-:Y:S02]  /*14d0*/  IMAD R15, R5, R7, R15 ;  /* 0x00000007050f7224 */ /* 0x000fe400078e020f */
[----:B------:R-:W-:-:S07]  /*14e0*/  IMAD R14, R3, R2, R14 ;  /* 0x00000002030e7224 */ /* 0x000fce00078e020e */
.L_x_17:
[----:B------:R-:W-:Y:S01]  /*14f0*/  BAR.SYNC.DEFER_BLOCKING 0x0 ;  /* 0x0000000000007b1d */ /* 0x000fe20000010000 */
[----:B------:R-:W-:Y:S01]  /*1500*/  UISETP.NE.AND UP1, UPT, UR8, 0x2, UPT ;  /* 0x000000020800788c */ /* 0x000fe2000bf25270 */
[----:B------:R-:W-:Y:S02]  /*1510*/  ISETP.NE.OR P5, PT, R0, 0x2, !P5 ;  /* 0x000000020000780c */ /* 0x000fe40006fa5670 */
[----:B------:R-:W-:-:S06]  /*1520*/  LOP3.LUT R2, R93, 0x1f, RZ, 0xc0, !PT ;  /* 0x0000001f5d027812 */ /* 0x000fcc00078ec0ff */
[----:B------:R-:W-:Y:S05]  /*1530*/  BRA.U UP1, `(.L_x_18) ;  /* 0x00000019013c7547 */ /* 0x000fea000b800000 */
[----:B------:R-:W1:Y:S01]  /*1540*/  LDCU UR13, c[0x0][0x38c] ;  /* 0x00007180ff0d77ac */ /* 0x000e620008000800 */
[----:B------:R-:W2:Y:S01]  /*1550*/  LDC R8, c[0x0][0x370] ;  /* 0x0000dc00ff087b82 */ /* 0x000ea20000000800 */
[----:B------:R-:W-:Y:S01]  /*1560*/  PLOP3.LUT P1, PT, PT, PT, UP2, 0x80, 0x8 ;  /* 0x000000000008781c */ /* 0x000fe20003f2f028 */
[----:B------:R-:W-:Y:S01]  /*1570*/  IMAD.MOV.U32 R17, RZ, RZ, 0x1 ;  /* 0x00000001ff117424 */ /* 0x000fe200078e00ff */
[----:B------:R-:W-:Y:S01]  /*1580*/  ISETP.EQ.OR P4, PT, R2, RZ, P5 ;  /* 0x000000ff0200720c */ /* 0x000fe20002f82670 */
[----:B------:R-:W-:Y:S01]  /*1590*/  IMAD.MOV.U32 R16, RZ, RZ, RZ ;  /* 0x000000ffff107224 */ /* 0x000fe200078e00ff */
[----:B------:R-:W-:Y:S02]  /*15a0*/  PLOP3.LUT P1, PT, P1, PT, PT, 0x8, 0x80 ;  /* 0x000000000080781c */ /* 0x000fe40000f2e170 */
[----:B------:R-:W-:Y:S01]  /*15b0*/  CS2R R12, SRZ ;  /* 0x00000000000c7805 */ /* 0x000fe2000001ff00 */
[----:B------:R-:W-:Y:S01]  /*15c0*/  IMAD.MOV.U32 R11, RZ, RZ, 0x1 ;  /* 0x00000001ff0b7424 */ /* 0x000fe200078e00ff */
[----:B------:R-:W4:Y:S01]  /*15d0*/  LDC R0, c[0x0][0x374] ;  /* 0x0000dd00ff007b82 */ /* 0x000f220000000800 */
[----:B------:R-:W2:Y:S01]  /*15e0*/  LDCU.64 UR22, c[0x0][0x348] ;  /* 0x00006900ff1677ac */ /* 0x000ea20008000a00 */
[----:B------:R-:W-:Y:S01]  /*15f0*/  UMOV UR6, URZ ;  /* 0x000000ff00067c82 */ /* 0x000fe20008000000 */
[----:B-1----:R-:W-:-:S04]  /*1600*/  UIADD3 UR5, UPT, UPT, UR13, 0x1f, URZ ;  /* 0x0000001f0d057890 */ /* 0x002fc8000fffe0ff */
[----:B------:R-:W-:-:S04]  /*1610*/  USHF.R.S32.HI UR4, URZ, 0x1f, UR5 ;  /* 0x0000001fff047899 */ /* 0x000fc80008011405 */
[----:B------:R-:W-:-:S04]  /*1620*/  ULEA.HI UR4, UR4, UR5, URZ, 0x5 ;  /* 0x0000000504047291 */ /* 0x000fc8000f8f28ff */
[----:B------:R-:W-:Y:S02]  /*1630*/  USHF.R.S32.HI UR15, URZ, 0x5, UR4 ;  /* 0x00000005ff0f7899 */ /* 0x000fe40008011404 */
[----:B------:R-:W-:Y:S02]  /*1640*/  UIADD3 UR4, UPT, UPT, UR13, -0x1, URZ ;  /* 0xffffffff0d047890 */ /* 0x000fe4000fffe0ff */
[----:B------:R-:W-:Y:S02]  /*1650*/  UISETP.LT.U32.AND UP0, UPT, UR15, 0x10, UPT ;  /* 0x000000100f00788c */ /* 0x000fe4000bf01070 */
[----:B------:R-:W-:Y:S02]  /*1660*/  UISETP.GE.U32.AND UP1, UPT, UR4, -0x3f, UPT ;  /* 0xffffffc10400788c */ /* 0x000fe4000bf26070 */
[----:B------:R-:W-:Y:S02]  /*1670*/  USEL UR14, UR15, 0x10, UP0 ;  /* 0x000000100f0e7887 */ /* 0x000fe40008000000 */
[----:B------:R-:W-:-:S02]  /*1680*/  UIADD3 UR13, UPT, UPT, UR13, 0x3e, URZ ;  /* 0x0000003e0d0d7890 */ /* 0x000fc4000fffe0ff */
[----:B------:R-:W-:Y:S02]  /*1690*/  UIADD3 UR5, UPT, UPT, UR14, -0x1, URZ ;  /* 0xffffffff0e057890 */ /* 0x000fe4000fffe0ff */
[----:B------:R-:W-:-:S03]  /*16a0*/  UIADD3 UR7, UPT, UPT, UR15, -UR14, URZ ;  /* 0x8000000e0f077290 */ /* 0x000fc6000fffe0ff */
[----:B------:R-:W-:-:S04]  /*16b0*/  @UP1 UIADD3 UR5, UPT, UPT, UR14, URZ, URZ ;  /* 0x000000ff0e051290 */ /* 0x000fc8000fffe0ff */
[----:B--2---:R-:W-:-:S12]  /*16c0*/  UIADD3 UR5, UPT, UPT, UR5, 0x1, URZ ;  /* 0x0000000105057890 */ /* 0x004fd8000fffe0ff */
.L_x_36:
[----:B------:R-:W-:Y:S01]  /*16d0*/  UISETP.NE.AND UP0, UPT, UR37, URZ, UPT ;  /* 0x000000ff2500728c */ /* 0x000fe2000bf05270 */
[----:B------:R-:W1:Y:S08]  /*16e0*/  S2UR UR37, SR_CgaCtaId ;  /* 0x00000000002579c3 */ /* 0x000e700000008800 */
[----:B------:R-:W-:Y:S05]  /*16f0*/  BRA.U UP0, `(.L_x_19) ;  /* 0x0000000100347547 */ /* 0x000fea000b800000 */
[----:B------:R-:W2:Y:S01]  /*1700*/  S2R R2, SR_CgaCtaId ;  /* 0x0000000000027919 */ /* 0x000ea20000008800 */
[----:B------:R-:W-:-:S04]  /*1710*/  MOV R3, 0x400 ;  /* 0x0000040000037802 */ /* 0x000fc80000000f00 */
[----:B--2---:R-:W-:Y:S02]  /*1720*/  LEA R2, R2, R3, 0x18 ;  /* 0x0000000302027211 */ /* 0x004fe400078ec0ff */
[----:B------:R-:W-:-:S03]  /*1730*/  SHF.L.U32 R3, R11, 0x1f, RZ ;  /* 0x0000001f0b037819 */ /* 0x000fc600000006ff */
[----:B------:R-:W-:-:S04]  /*1740*/  IMAD R2, R12, 0x8, R2 ;  /* 0x000000080c027824 */ /* 0x000fc800078e0202 */
[----:B------:R-:W2:Y:S02]  /*1750*/  SYNCS.PHASECHK.TRANS64.TRYWAIT P0, [R2+URZ+0x1b0], R3 ;  /* 0x0001b003020075a7 */ /* 0x000ea400080011ff */
[----:B--2---:R-:W-:Y:S05]  /*1760*/  @!P0 BRA `(.L_x_20) ;  /* 0x0000006400508947 */ /* 0x004fea0003800000 */
.L_x_128:
[----:B------:R-:W-:Y:S01]  /*1770*/  VIADD R12, R12, 0x1 ;  /* 0x000000010c0c7836 */ /* 0x000fe20000000000 */
[----:B------:R2:W-:Y:S04]  /*1780*/  SYNCS.ARRIVE.TRANS64.A1T0 RZ, [R2+URZ+0x1a0], RZ ;  /* 0x0001a0ff02ff79a7 */ /* 0x0005e800081000ff */
[----:B------:R-:W-:-:S04]  /*1790*/  ISETP.NE.AND P0, PT, R12, 0x2, PT ;  /* 0x000000020c00780c */ /* 0x000fc80003f05270 */
[----:B------:R-:W-:Y:S02]  /*17a0*/  SEL R12, R12, RZ, P0 ;  /* 0x000000ff0c0c7207 */ /* 0x000fe40000000000 */
[----:B--2---:R-:W-:-:S04]  /*17b0*/  SEL R2, RZ, 0x1, P0 ;  /* 0x00000001ff027807 */ /* 0x004fc80000000000 */
[----:B------:R-:W-:-:S07]  /*17c0*/  LOP3.LUT R11, R11, R2, RZ, 0x3c, !PT ;  /* 0x000000020b0b7212 */ /* 0x000fce00078e3cff */
.L_x_19:
[----:B------:R-:W-:Y:S01]  /*17d0*/  UMOV UR4, 0x400 ;  /* 0x0000040000047882 */ /* 0x000fe20000000000 */
[----:B------:R-:W-:Y:S01]  /*17e0*/  SHF.L.U32 R2, R17, 0x1f, RZ ;  /* 0x0000001f11027819 */ /* 0x000fe200000006ff */
[----:B-1----:R-:W-:Y:S01]  /*17f0*/  ULEA UR4, UR37, UR4, 0x18 ;  /* 0x0000000425047291 */ /* 0x002fe2000f8ec0ff */
[----:B------:R-:W-:Y:S01]  /*1800*/  R2UR UR34, R15 ;  /* 0x000000000f2272ca */ /* 0x000fe200000e0000 */
[----:B------:R-:W-:Y:S01]  /*1810*/  UISETP.GE.U32.AND UP0, UPT, UR13, 0x3f, UPT ;  /* 0x0000003f0d00788c */ /* 0x000fe2000bf06070 */
[----:B------:R-:W-:Y:S01]  /*1820*/  R2UR UR10, R14 ;  /* 0x000000000e0a72ca */ /* 0x000fe200000e0000 */
[----:B------:R-:W-:Y:S01]  /*1830*/  ULEA UR8, UR6, UR4, 0x3 ;  /* 0x0000000406087291 */ /* 0x000fe2000f8e18ff */
[----:B------:R-:W-:-:S08]  /*1840*/  UMOV UR21, URZ ;  /* 0x000000ff00157c82 */ /* 0x000fd00008000000 */
[----:B------:R1:W2:Y:S01]  /*1850*/  SYNCS.PHASECHK.TRANS64.TRYWAIT P0, [UR8+0x80], R2 ;  /* 0x00008002ff0075a7 */ /* 0x0002a20008001108 */
[----:B------:R-:W-:Y:S02]  /*1860*/  USHF.L.U32 UR34, UR34, 0x7, URZ ;  /* 0x0000000722227899 */ /* 0x000fe400080006ff */
[----:B------:R-:W-:Y:S01]  /*1870*/  USHF.L.U32 UR10, UR10, 0x6, URZ ;  /* 0x000000060a0a7899 */ /* 0x000fe200080006ff */
[----:B------:R-:W-:Y:S11]  /*1880*/  BRA.U !UP0, `(.L_x_21) ;  /* 0x0000000108c07547 */ /* 0x000ff6000b800000 */
[----:B------:R-:W-:Y:S01]  /*1890*/  UIADD3 UR18, UPT, UPT, UR34, 0x40, URZ ;  /* 0x0000004022127890 */ /* 0x000fe2000fffe0ff */
[----:B------:R-:W-:Y:S01]  /*18a0*/  UMOV UR24, URZ ;  /* 0x000000ff00187c82 */ /* 0x000fe20008000000 */
[----:B------:R-:W-:-:S10]  /*18b0*/  UMOV UR25, UR6 ;  /* 0x0000000600197c82 */ /* 0x000fd40008000000 */
.L_x_26:
[----:B-1----:R-:W-:Y:S01]  /*18c0*/  ULEA UR33, UR25, UR4, 0x3 ;  /* 0x0000000419217291 */ /* 0x002fe2000f8e18ff */
[----:B--2---:R-:W-:Y:S01]  /*18d0*/  @!P5 MOV R3, 0x3000 ;  /* 0x000030000003d802 */ /* 0x004fe20000000f00 */
[----:B--2---:R-:W-:Y:S10]  /*18e0*/  @P0 BRA `(.L_x_22) ;  /* 0x00000000000c0947 */ /* 0x004ff40003800000 */
[----:B------:R-:W-:-:S04]  /*18f0*/  SHF.L.U32 R4, R17, 0x1f, RZ ;  /* 0x0000001f11047819 */ /* 0x000fc800000006ff */
[----:B------:R-:W2:Y:S02]  /*1900*/  SYNCS.PHASECHK.TRANS64.TRYWAIT P0, [UR33+0x80], R4 ;  /* 0x00008004ff0075a7 */ /* 0x000ea40008001121 */
[----:B--2---:R-:W-:Y:S05]  /*1910*/  @!P0 BRA `(.L_x_23) ;  /* 0x0000006000f88947 */ /* 0x004fea0003800000 */
.L_x_22:
[----:B------:R2:W-:Y:S01]  /*1920*/  @!P5 SYNCS.ARRIVE.TRANS64 RZ, [UR33], R3 ;  /* 0x00000003ffffd9a7 */ /* 0x0005e20008000021 */
[----:B------:R-:W-:Y:S04]  /*1930*/  BSSY.RECONVERGENT B0, `(.L_x_24) ;  /* 0x0000003000007945 */ /* 0x000fe80003800200 */
[----:B------:R-:W-:Y:S05]  /*1940*/  @P4 BRA `(.L_x_25) ;  /* 0x0000000000044947 */ /* 0x000fea0003800000 */
[----:B------:R-:W-:Y:S05]  /*1950*/  BPT.TRAP 0x1 ;  /* 0x000000040000795c */ /* 0x000fea0000300000 */
.L_x_25:
[----:B------:R-:W-:Y:S05]  /*1960*/  BSYNC.RECONVERGENT B0 ;  /* 0x0000000000007941 */ /* 0x000fea0003800200 */
.L_x_24:
[----:B------:R-:W-:Y:S02]  /*1970*/  UIADD3 UR6, UPT, UPT, UR25, 0x1, URZ ;  /* 0x0000000119067890 */ /* 0x000fe4000fffe0ff */
[----:B------:R-:W-:Y:S02]  /*1980*/  ULEA UR16, UR25, UR4, 0xd ;  /* 0x0000000419107291 */ /* 0x000fe4000f8e68ff */
[----:B------:R-:W-:Y:S02]  /*1990*/  UISETP.NE.AND UP0, UPT, UR6, 0x10, UPT ;  /* 0x000000100600788c */ /* 0x000fe4000bf05270 */
[----:B------:R-:W-:Y:S02]  /*19a0*/  UIADD3 UR30, UP1, UPT, UR22, 0x80, URZ ;  /* 0x00000080161e7890 */ /* 0x000fe4000ff3e0ff */
[----:B------:R-:W-:Y:S02]  /*19b0*/  USEL UR9, URZ, 0x1, UP0 ;  /* 0x00000001ff097887 */ /* 0x000fe40008000000 */
[----:B------:R-:W-:-:S02]  /*19c0*/  USEL UR6, UR6, URZ, UP0 ;  /* 0x000000ff06067287 */ /* 0x000fc40008000000 */
[----:B------:R-:W-:Y:S02]  /*19d0*/  UIADD3 UR28, UP0, UPT, UR22, 0x180, URZ ;  /* 0x00000180161c7890 */ /* 0x000fe4000ff1e0ff */
[----:B------:R-:W-:Y:S01]  /*19e0*/  ULEA UR8, UR6, UR4, 0x3 ;  /* 0x0000000406087291 */ /* 0x000fe2000f8e18ff */
[----:B------:R-:W-:Y:S01]  /*19f0*/  LOP3.LUT R17, R17, UR9, RZ, 0x3c, !PT ;  /* 0x0000000911117c12 */ /* 0x000fe2000f8e3cff */
[----:B------:R-:W-:Y:S02]  /*1a00*/  USHF.L.U32 UR35, UR24, 0x5, URZ ;  /* 0x0000000518237899 */ /* 0x000fe400080006ff */
[----:B------:R-:W-:Y:S01]  /*1a10*/  UIADD3.X UR31, UPT, UPT, URZ, UR23, URZ, UP1, !UPT ;  /* 0x00000017ff1f7290 */ /* 0x000fe20008ffe4ff */
[----:B-1----:R-:W-:Y:S01]  /*1a20*/  SHF.L.U32 R2, R17, 0x1f, RZ ;  /* 0x0000001f11027819 */ /* 0x002fe200000006ff */
[----:B------:R-:W-:Y:S02]  /*1a30*/  UIADD3 UR32, UPT, UPT, UR16, 0x6400, URZ ;  /* 0x0000640010207890 */ /* 0x000fe4000fffe0ff */
[----:B------:R-:W-:Y:S01]  /*1a40*/  UIADD3 UR16, UPT, UPT, UR16, 0x7400, URZ ;  /* 0x0000740010107890 */ /* 0x000fe2000fffe0ff */
[----:B------:R1:W1:Y:S01]  /*1a50*/  SYNCS.PHASECHK.TRANS64.TRYWAIT P0, [UR8+0x80], R2 ;  /* 0x00008002ff0075a7 */ /* 0x0002620008001108 */
[----:B------:R-:W-:-:S02]  /*1a60*/  ULEA UR8, UR25, UR4, 0xc ;  /* 0x0000000419087291 */ /* 0x000fc4000f8e60ff */
[----:B------:R-:W-:Y:S02]  /*1a70*/  UIADD3.X UR29, UPT, UPT, URZ, UR23, URZ, UP0, !UPT ;  /* 0x00000017ff1d7290 */ /* 0x000fe400087fe4ff */
[----:B------:R-:W-:Y:S01]  /*1a80*/  UIADD3 UR8, UPT, UPT, UR8, 0x26400, URZ ;  /* 0x0002640008087890 */ /* 0x000fe2000fffe0ff */
[----:B------:R-:W-:Y:S01]  /*1a90*/  UMOV UR26, 0x0 ;  /* 0x00000000001a7882 */ /* 0x000fe20000000000 */
[----:B------:R-:W-:Y:S01]  /*1aa0*/  UMOV UR27, 0x10000000 ;  /* 0x10000000001b7882 */ /* 0x000fe20000000000 */
[----:B------:R-:W-:Y:S01]  /*1ab0*/  UMOV UR17, UR33 ;  /* 0x0000002100117c82 */ /* 0x000fe20008000000 */
[----:B------:R-:W-:Y:S01]  /*1ac0*/  UMOV UR20, UR36 ;  /* 0x0000002400147c82 */ /* 0x000fe20008000000 */
[----:B------:R-:W-:Y:S01]  /*1ad0*/  UMOV UR19, UR35 ;  /* 0x0000002300137c82 */ /* 0x000fe20008000000 */
[----:B------:R-:W-:Y:S01]  /*1ae0*/  UMOV UR12, UR36 ;  /* 0x00000024000c7c82 */ /* 0x000fe20008000000 */
[----:B------:R-:W-:Y:S01]  /*1af0*/  UMOV UR9, UR33 ;  /* 0x0000002100097c82 */ /* 0x000fe20008000000 */
[----:B------:R-:W-:Y:S01]  /*1b00*/  UMOV UR11, UR35 ;  /* 0x00000023000b7c82 */ /* 0x000fe20008000000 */
[----:B------:R1:W-:Y:S01]  /*1b10*/  UTMALDG.3D [UR32], [UR30], desc[UR26] ;  /* 0x00001a201e0075b4 */ /* 0x0003e20008011000 */
[----:B------:R-:W-:Y:S01]  /*1b20*/  UIADD3 UR24, UPT, UPT, UR24, 0x1, URZ ;  /* 0x0000000118187890 */ /* 0x000fe2000fffe0ff */
[----:B------:R-:W-:Y:S01]  /*1b30*/  UMOV UR21, UR5 ;  /* 0x0000000500157c82 */ /* 0x000fe20008000000 */
[----:B------:R-:W-:-:S02]  /*1b40*/  UMOV UR25, UR6 ;  /* 0x0000000600197c82 */ /* 0x000fc40008000000 */
[----:B------:R-:W-:Y:S01]  /*1b50*/  UISETP.NE.AND UP0, UPT, UR24, UR5, UPT ;  /* 0x000000051800728c */ /* 0x000fe2000bf05270 */
[----:B------:R1:W-:Y:S01]  /*1b60*/  UTMALDG.3D [UR16], [UR30], desc[UR26] ;  /* 0x00001a101e0075b4 */ /* 0x0003e20008011000 */
[----:B------:R1:W-:Y:S07]  /*1b70*/  UTMALDG.3D [UR8], [UR28], desc[UR26] ;  /* 0x00001a081c0075b4 */ /* 0x0003ee0008011000 */
[----:B------:R-:W-:Y:S05]  /*1b80*/  BRA.U UP0, `(.L_x_26) ;  /* 0xfffffffd004c7547 */ /* 0x000fea000b83ffff */
.L_x_21:
[----:B-1----:R-:W-:Y:S01]  /*1b90*/  ULEA UR8, UR6, UR4, 0x3 ;  /* 0x0000000406087291 */ /* 0x002fe2000f8e18ff */
[----:B------:R-:W-:Y:S01]  /*1ba0*/  SHF.L.U32 R2, R17, 0x1f, RZ ;  /* 0x0000001f11027819 */ /* 0x000fe200000006ff */
[----:B------:R-:W-:Y:S01]  /*1bb0*/  @!P1 SYNCS.ARRIVE.TRANS64.A1T0 RZ, [UR4+0x138], RZ ;  /* 0x000138ffffff99a7 */ /* 0x000fe20008100004 */
[----:B------:R-:W-:-:S06]  /*1bc0*/  UISETP.GT.AND UP0, UPT, UR15, UR14, UPT ;  /* 0x0000000e0f00728c */ /* 0x000fcc000bf04270 */
[----:B--2---:R1:W2:Y:S03]  /*1bd0*/  SYNCS.PHASECHK.TRANS64.TRYWAIT P0, [UR8+0x80], R2 ;  /* 0x00008002ff0075a7 */ /* 0x0042a60008001108 */
[----:B------:R-:W-:Y:S05]  /*1be0*/  BRA.U !UP0, `(.L_x_27) ;  /* 0x0000000108c47547 */ /* 0x000fea000b800000 */
[----:B------:R-:W-:Y:S02]  /*1bf0*/  UIADD3 UR29, UPT, UPT, UR7, UR21, URZ ;  /* 0x00000015071d7290 */ /* 0x000fe4000fffe0ff */
[----:B------:R-:W-:Y:S01]  /*1c00*/  UIADD3 UR18, UPT, UPT, UR34, 0x40, URZ ;  /* 0x0000004022127890 */ /* 0x000fe2000fffe0ff */
[----:B------:R-:W-:-:S11]  /*1c10*/  UMOV UR35, UR6 ;  /* 0x0000000600237c82 */ /* 0x000fd60008000000 */
.L_x_32:
[----:B-1----:R-:W-:Y:S01]  /*1c20*/  ULEA UR25, UR35, UR4, 0x3 ;  /* 0x0000000423197291 */ /* 0x002fe2000f8e18ff */
[----:B--2---:R-:W-:Y:S01]  /*1c30*/  @!P5 MOV R3, 0x3000 ;  /* 0x000030000003d802 */ /* 0x004fe20000000f00 */
[----:B--2---:R-:W-:Y:S10]  /*1c40*/  @P0 BRA `(.L_x_28) ;  /* 0x00000000000c0947 */ /* 0x004ff40003800000 */
[----:B------:R-:W-:-:S04]  /*1c50*/  SHF.L.U32 R4, R17, 0x1f, RZ ;  /* 0x0000001f11047819 */ /* 0x000fc800000006ff */
[----:B------:R-:W2:Y:S02]  /*1c60*/  SYNCS.PHASECHK.TRANS64.TRYWAIT P0, [UR25+0x80], R4 ;  /* 0x00008004ff0075a7 */ /* 0x000ea40008001119 */
[----:B--2---:R-:W-:Y:S05]  /*1c70*/  @!P0 BRA `(.L_x_29) ;  /* 0x0000006000388947 */ /* 0x004fea0003800000 */
.L_x_28:
[----:B------:R2:W-:Y:S01]  /*1c80*/  @!P5 SYNCS.ARRIVE.TRANS64 RZ, [UR25], R3 ;  /* 0x00000003ffffd9a7 */ /* 0x0005e20008000019 */
[----:B------:R-:W-:Y:S04]  /*1c90*/  BSSY.RECONVERGENT B0, `(.L_x_30) ;  /* 0x0000003000007945 */ /* 0x000fe80003800200 */
[----:B------:R-:W-:Y:S05]  /*1ca0*/  @P4 BRA `(.L_x_31) ;  /* 0x0000000000044947 */ /* 0x000fea0003800000 */
[----:B------:R-:W-:Y:S05]  /*1cb0*/  BPT.TRAP 0x1 ;  /* 0x000000040000795c */ /* 0x000fea0000300000 */
.L_x_31:
[----:B------:R-:W-:Y:S05]  /*1cc0*/  BSYNC.RECONVERGENT B0 ;  /* 0x0000000000007941 */ /* 0x000fea0003800200 */
.L_x_30:
        /* <DEDUP_REMOVED lines=10> */
[----:B------:R-:W-:Y:S01]  /*1d70*/  UIADD3 UR24, UPT, UPT, UR16, 0x6400, URZ ;  /* 0x0000640010187890 */ /* 0x000fe2000fffe0ff */
[----:B-1----:R-:W-:Y:S01]  /*1d80*/  SHF.L.U32 R2, R17, 0x1f, RZ ;  /* 0x0000001f11027819 */ /* 0x002fe200000006ff */
[----:B------:R-:W-:Y:S02]  /*1d90*/  UIADD3.X UR39, UPT, UPT, URZ, UR23, URZ, UP1, !UPT ;  /* 0x00000017ff277290 */ /* 0x000fe40008ffe4ff */
        /* <DEDUP_REMOVED lines=13> */
[----:B------:R-:W-:Y:S01]  /*1e70*/  UMOV UR9, UR25 ;  /* 0x0000001900097c82 */ /* 0x000fe20008000000 */
[----:B------:R1:W-:Y:S01]  /*1e80*/  UTMALDG.3D [UR24], [UR38], desc[UR30] ;  /* 0x00001e18260075b4 */ /* 0x0003e20008011000 */
[----:B------:R-:W-:Y:S01]  /*1e90*/  UMOV UR11, UR27 ;  /* 0x0000001b000b7c82 */ /* 0x000fe20008000000 */
[----:B------:R-:W-:Y:S01]  /*1ea0*/  UIADD3 UR21, UPT, UPT, UR21, 0x1, URZ ;  /* 0x0000000115157890 */ /* 0x000fe2000fffe0ff */
[----:B------:R-:W-:-:S03]  /*1eb0*/  UMOV UR35, UR6 ;  /* 0x0000000600237c82 */ /* 0x000fc60008000000 */
[----:B------:R-:W-:Y:S01]  /*1ec0*/  UISETP.NE.AND UP0, UPT, UR21, UR29, UPT ;  /* 0x0000001d1500728c */ /* 0x000fe2000bf05270 */
[----:B------:R1:W-:Y:S01]  /*1ed0*/  UTMALDG.3D [UR16], [UR38], desc[UR30] ;  /* 0x00001e10260075b4 */ /* 0x0003e20008011000 */
[----:B------:R1:W-:Y:S07]  /*1ee0*/  UTMALDG.3D [UR8], [UR32], desc[UR30] ;  /* 0x00001e08200075b4 */ /* 0x0003ee0008011000 */
[----:B------:R-:W-:Y:S05]  /*1ef0*/  BRA.U UP0, `(.L_x_32) ;  /* 0xfffffffd00487547 */ /* 0x000fea000b83ffff */
.L_x_27:
[C---:B-1----:R-:W-:Y:S01]  /*1f00*/  LEA R2, R16.reuse, UR4, 0x3 ;  /* 0x0000000410027c11 */ /* 0x042fe2000f8e18ff */
[----:B------:R-:W-:Y:S01]  /*1f10*/  NOP ;  /* 0x0000000000007918 */ /* 0x000fe20000000000 */
[----:B--2---:R-:W-:Y:S02]  /*1f20*/  SHF.L.U32 R3, R13, 0x1f, RZ ;  /* 0x0000001f0d037819 */ /* 0x004fe400000006ff */
[----:B------:R-:W-:Y:S02]  /*1f30*/  LEA R4, R16, UR4, 0x4 ;  /* 0x0000000410047c11 */ /* 0x000fe4000f8e20ff */
[----:B------:R-:W1:Y:S02]  /*1f40*/  SYNCS.PHASECHK.TRANS64.TRYWAIT P0, [R2+URZ+0x140], R3 ;  /* 0x00014003020075a7 */ /* 0x000e6400080011ff */
[----:B-1----:R-:W-:Y:S05]  /*1f50*/  @!P0 BRA `(.L_x_33) ;  /* 0x0000005c00988947 */ /* 0x002fea0003800000 */
.L_x_131:
[----:B------:R-:W2:Y:S01]  /*1f60*/  LDS.128 R4, [R4+0x1d0] ;  /* 0x0001d00004047984 */ /* 0x000ea20000000c00 */
[----:B---3--:R-:W-:Y:S01]  /*1f70*/  ISETP.GE.AND P0, PT, R40, 0x1, PT ;  /* 0x000000012800780c */ /* 0x008fe20003f06270 */
[----:B-1----:R-:W-:Y:S01]  /*1f80*/  VIADD R2, R2, 0x150 ;  /* 0x0000015002027836 */ /* 0x002fe20000000000 */
[----:B------:R-:W-:Y:S01]  /*1f90*/  @!PT LDS RZ, [RZ] ;  /* 0x00000000fffff984 */ /* 0x000fe20000000800 */
[----:B------:R-:W-:Y:S01]  /*1fa0*/  @!PT LDS RZ, [RZ] ;  /* 0x00000000fffff984 */ /* 0x000fe20000000800 */
[----:B------:R-:W-:Y:S01]  /*1fb0*/  @!PT LDS RZ, [RZ] ;  /* 0x00000000fffff984 */ /* 0x000fe20000000800 */
[----:B------:R-:W-:Y:S01]  /*1fc0*/  @!PT LDS RZ, [RZ] ;  /* 0x00000000fffff984 */ /* 0x000fe20000000800 */
[----:B------:R1:W-:Y:S06]  /*1fd0*/  MEMBAR.ALL.CTA ;  /* 0x0000000000007992 */ /* 0x0003ec0000008000 */
[----:B-1----:R-:W1:Y:S01]  /*1fe0*/  FENCE.VIEW.ASYNC.S ;  /* 0x00000000000073c6 */ /* 0x002e620000000000 */
[----:B------:R-:W-:-:S04]  /*1ff0*/  PRMT R2, RZ, 0x654, R2 ;  /* 0x00000654ff027816 */ /* 0x000fc80000000002 */
[----:B-1----:R1:W-:Y:S01]  /*2000*/  SYNCS.ARRIVE.TRANS64.RED.A1T0 RZ, [R2+URZ], RZ ;  /* 0x000000ff02ff79a7 */ /* 0x0023e200081004ff */
[----:B--2---:R-:W-:-:S13]  /*2010*/  LOP3.LUT P2, RZ, R6, 0x1, RZ, 0xc0, !PT ;  /* 0x0000000106ff7812 */ /* 0x004fda000784c0ff */
[----:B------:R-:W-:Y:S01]  /*2020*/  @P2 SHF.R.U32.HI R3, RZ, 0x10, R5 ;  /* 0x00000010ff032819 */ /* 0x000fe20000011605 */
[----:B------:R-:W-:Y:S01]  /*2030*/  VOTEU.ANY UP0, P2 ;  /* 0x0000000000ff7886 */ /* 0x000fe20001000100 */
[----:B------:R-:W-:Y:S02]  /*2040*/  @P2 MOV R10, R4 ;  /* 0x00000004000a2202 */ /* 0x000fe40000000f00 */
[----:B------:R-:W-:Y:S02]  /*2050*/  @P2 R2UR.BROADCAST UR8, R3 ;  /* 0x00000000030822ca */ /* 0x000fe400008e0000 */
[----:B------:R-:W-:-:S11]  /*2060*/  @P2 LOP3.LUT R9, R5, 0xffff, RZ, 0xc0, !PT ;  /* 0x0000ffff05092812 */ /* 0x000fd600078ec0ff */
[----:B------:R-:W-:Y:S01]  /*2070*/  @UP0 UMOV UR36, UR8 ;  /* 0x0000000800240c82 */ /* 0x000fe20008000000 */
[----:B-1----:R-:W-:Y:S05]  /*2080*/  @!P0 BRA `(.L_x_34) ;  /* 0x0000000000b88947 */ /* 0x002fea0003800000 */
[----:B------:R-:W4:Y:S01]  /*2090*/  LDC.64 R4, c[0x0][0xb18] ;  /* 0x0002c600ff047b82 */ /* 0x000f220000000a00 */
[----:B------:R-:W-:-:S07]  /*20a0*/  ISETP.NE.AND P3, PT, R40, 0x1, PT ;  /* 0x000000012800780c */ /* 0x000fce0003f65270 */
[----:B------:R-:W1:Y:S08]  /*20b0*/  LDC.64 R6, c[0x0][0xb10] ;  /* 0x0002c400ff067b82 */ /* 0x000e700000000a00 */
[----:B------:R-:W2:Y:S08]  /*20c0*/  LDC R14, c[0x0][0xb20] ;  /* 0x0002c800ff0e7b82 */ /* 0x000eb00000000800 */
[----:B------:R-:W3:Y:S01]  /*20d0*/  LDC R15, c[0x0][0xb0c] ;  /* 0x0002c300ff0f7b82 */ /* 0x000ee20000000800 */
[----:B----4-:R-:W-:Y:S01]  /*20e0*/  IMAD.HI.U32 R19, R0, R5, RZ ;  /* 0x0000000500137227 */ /* 0x010fe200078e00ff */
[----:B------:R-:W-:-:S03]  /*20f0*/  ISETP.NE.AND P0, PT, R4, 0x1, PT ;  /* 0x000000010400780c */ /* 0x000fc60003f05270 */
[----:B------:R-:W-:-:S03]  /*2100*/  IMAD.HI.U32 R5, R9, R5, RZ ;  /* 0x0000000509057227 */ /* 0x000fc600078e00ff */
[----:B------:R-:W4:Y:S01]  /*2110*/  LDC.64 R2, c[0x0][0xb28] ;  /* 0x0002ca00ff027b82 */ /* 0x000f220000000a00 */
[----:B-1----:R-:W-:-:S04]  /*2120*/  IMAD.HI.U32 R20, R8, R6, RZ ;  /* 0x0000000608147227 */ /* 0x002fc800078e00ff */
[----:B------:R-:W-:Y:S01]  /*2130*/  IMAD.HI.U32 R21, R10, R6, RZ ;  /* 0x000000060a157227 */ /* 0x000fe200078e00ff */
[----:B------:R-:W-:Y:S02]  /*2140*/  SHF.R.U32.HI R20, RZ, R7, R20 ;  /* 0x00000007ff147219 */ /* 0x000fe40000011614 */
[-C--:B--2---:R-:W-:Y:S02]  /*2150*/  SHF.R.U32.HI R19, RZ, R14.reuse, R19 ;  /* 0x0000000eff137219 */ /* 0x084fe40000011613 */
[----:B------:R-:W-:Y:S02]  /*2160*/  SHF.R.U32.HI R5, RZ, R14, R5 ;  /* 0x0000000eff057219 */ /* 0x000fe40000011605 */
[----:B------:R-:W-:Y:S02]  /*2170*/  SEL R19, R0, R19, !P0 ;  /* 0x0000001300137207 */ /* 0x000fe40004000000 */
[----:B------:R-:W-:Y:S02]  /*2180*/  SHF.R.U32.HI R21, RZ, R7, R21 ;  /* 0x00000007ff157219 */ /* 0x000fe40000011615 */
[----:B---3--:R-:W-:-:S02]  /*2190*/  ISETP.NE.AND P1, PT, R15, 0x1, PT ;  /* 0x000000010f00780c */ /* 0x008fc40003f25270 */
[----:B------:R-:W-:Y:S02]  /*21a0*/  SEL R5, R9, R5, !P0 ;  /* 0x0000000509057207 */ /* 0x000fe40004000000 */
[----:B------:R-:W-:Y:S02]  /*21b0*/  SEL R20, R8, R20, !P1 ;  /* 0x0000001408147207 */ /* 0x000fe40004800000 */
[----:B------:R-:W-:Y:S01]  /*21c0*/  SEL R21, R10, R21, !P1 ;  /* 0x000000150a157207 */ /* 0x000fe20004800000 */
[----:B----4-:R-:W-:-:S04]  /*21d0*/  IMAD.HI.U32 R18, R19, R2, RZ ;  /* 0x0000000213127227 */ /* 0x010fc800078e00ff */
        /* <DEDUP_REMOVED lines=10> */
[----:B------:R-:W-:-:S04]  /*2280*/  @!P0 IMAD.HI.U32 R7, R21, R2, RZ ;  /* 0x0000000215078227 */ /* 0x000fc800078e00ff */
[----:B------:R-:W-:Y:S01]  /*2290*/  IMAD.MOV R2, RZ, RZ, -R6 ;  /* 0x000000ffff027224 */ /* 0x000fe200078e0a06 */
[----:B------:R-:W-:Y:S02]  /*22a0*/  @!P0 SHF.R.U32.HI R3, RZ, R3, R7 ;  /* 0x00000003ff038219 */ /* 0x000fe40000011607 */
[----:B------:R-:W-:Y:S01]  /*22b0*/  IADD3 R7, PT, PT, -R5, RZ, RZ ;  /* 0x000000ff05077210 */ /* 0x000fe20007ffe1ff */
[----:B------:R-:W-:Y:S01]  /*22c0*/  IMAD R2, R40, R2, R5 ;  /* 0x0000000228027224 */ /* 0x000fe200078e0205 */
        /* <DEDUP_REMOVED lines=10> */
.L_x_34:
[----:B------:R-:W1:Y:S02]  /*2370*/  LDCU UR8, c[0x0][0xb30] ;  /* 0x00016600ff0877ac */ /* 0x000e640008000800 */
[----:B-1----:R-:W-:-:S09]  /*2380*/  UISETP.NE.AND UP0, UPT, UR8, 0x1, UPT ;  /* 0x000000010800788c */ /* 0x002fd2000bf05270 */
[----:B------:R-:W-:Y:S05]  /*2390*/  BRA.U UP0, `(.L_x_35) ;  /* 0x0000000100407547 */ /* 0x000fea000b800000 */
[----:B------:R-:W1:Y:S08]  /*23a0*/  LDC.64 R4, c[0x0][0xb10] ;  /* 0x0002c400ff047b82 */ /* 0x000e700000000a00 */
[----:B------:R-:W2:Y:S08]  /*23b0*/  LDC.64 R2, c[0x0][0xb18] ;  /* 0x0002c600ff027b82 */ /* 0x000eb00000000a00 */
[----:B------:R-:W3:Y:S08]  /*23c0*/  LDC R6, c[0x0][0xb20] ;  /* 0x0002c800ff067b82 */ /* 0x000ef00000000800 */
[----:B------:R-:W4:Y:S01]  /*23d0*/  LDC R7, c[0x0][0xb0c] ;  /* 0x0002c300ff077b82 */ /* 0x000f220000000800 */
[----:B-1----:R-:W-:-:S05]  /*23e0*/  IMAD.HI.U32 R4, R10, R4, RZ ;  /* 0x000000040a047227 */ /* 0x002fca00078e00ff */
[----:B------:R-:W-:Y:S01]  /*23f0*/  SHF.R.U32.HI R4, RZ, R5, R4 ;  /* 0x00000005ff047219 */ /* 0x000fe20000011604 */
[----:B--2---:R-:W-:Y:S01]  /*2400*/  IMAD.HI.U32 R3, R9, R3, RZ ;  /* 0x0000000309037227 */ /* 0x004fe200078e00ff */
[----:B------:R-:W-:-:S04]  /*2410*/  ISETP.NE.AND P0, PT, R2, 0x1, PT ;  /* 0x000000010200780c */ /* 0x000fc80003f05270 */
[----:B---3--:R-:W-:-:S04]  /*2420*/  SHF.R.U32.HI R3, RZ, R6, R3 ;  /* 0x00000006ff037219 */ /* 0x008fc80000011603 */
[----:B------:R-:W-:Y:S02]  /*2430*/  SEL R3, R9, R3, !P0 ;  /* 0x0000000309037207 */ /* 0x000fe40004000000 */
[----:B----4-:R-:W-:-:S04]  /*2440*/  ISETP.NE.AND P1, PT, R7, 0x1, PT ;  /* 0x000000010700780c */ /* 0x010fc80003f25270 */
[----:B------:R-:W-:-:S05]  /*2450*/  SEL R4, R10, R4, !P1 ;  /* 0x000000040a047207 */ /* 0x000fca0004800000 */
[----:B------:R-:W-:Y:S02]  /*2460*/  IMAD.IADD R5, R3, 0x1, -R4 ;  /* 0x0000000103057824 */ /* 0x000fe400078e0a04 */
[----:B------:R-:W-:Y:S02]  /*2470*/  IMAD.IADD R3, R4, 0x1, -R3 ;  /* 0x0000000104037824 */ /* 0x000fe400078e0a03 */
[----:B------:R-:W-:Y:S02]  /*2480*/  IMAD R10, R5, R7, R10 ;  /* 0x00000007050a7224 */ /* 0x000fe400078e020a */
[----:B------:R-:W-:-:S07]  /*2490*/  IMAD R9, R3, R2, R9 ;  /* 0x0000000203097224 */ /* 0x000fce00078e0209 */
.L_x_35:
[----:B------:R-:W-:Y:S01]  /*24a0*/  VIADD R16, R16, 0x1 ;  /* 0x0000000110107836 */ /* 0x000fe20000000000 */
[----:B------:R-:W-:Y:S01]  /*24b0*/  PLOP3.LUT P1, PT, PT, PT, PT, 0x80, 0x8 ;  /* 0x000000000008781c */ /* 0x000fe20003f2f070 */
[----:B------:R-:W-:Y:S02]  /*24c0*/  IMAD.IADD R15, R10, 0x1, R87 ;  /* 0x000000010a0f7824 */ /* 0x000fe400078e0257 */
[----:B------:R-:W-:Y:S01]  /*24d0*/  IMAD.IADD R14, R9, 0x1, R86 ;  /* 0x00000001090e7824 */ /* 0x000fe200078e0256 */
[----:B------:R-:W-:-:S04]  /*24e0*/  ISETP.NE.AND P0, PT, R16, 0x2, PT ;  /* 0x000000021000780c */ /* 0x000fc80003f05270 */
[----:B------:R-:W-:Y:S02]  /*24f0*/  SEL R2, RZ, 0x1, P0 ;  /* 0x00000001ff027807 */ /* 0x000fe40000000000 */
[----:B------:R-:W-:Y:S02]  /*2500*/  SEL R16, R16, RZ, P0 ;  /* 0x000000ff10107207 */ /* 0x000fe40000000000 */
[----:B------:R-:W-:Y:S01]  /*2510*/  LOP3.LUT R13, R13, R2, RZ, 0x3c, !PT ;  /* 0x000000020d0d7212 */ /* 0x000fe200078e3cff */
[----:B------:R-:W-:Y:S06]  /*2520*/  @P2 BRA `(.L_x_36) ;  /* 0xfffffff000682947 */ /* 0x000fec000383ffff */
[----:B------:R-:W-:Y:S01]  /*2530*/  UIADD3 UR4, UPT, UPT, UR4, 0x80, URZ ;  /* 0x0000008004047890 */ /* 0x000fe2000fffe0ff */
[----:B------:R-:W-:-:S03]  /*2540*/  SHF.L.U32 R2, R17, 0x1f, RZ ;  /* 0x0000001f11027819 */ /* 0x000fc600000006ff */
[----:B------:R-:W-:-:S09]  /*2550*/  ULEA UR5, UR6, UR4, 0x3 ;  /* 0x0000000406057291 */ /* 0x000fd2000f8e18ff */
[----:B------:R-:W1:Y:S02]  /*2560*/  SYNCS.PHASECHK.TRANS64.TRYWAIT P0, [UR5], R2 ;  /* 0x00000002ff0075a7 */ /* 0x000e640008001105 */
[----:B-1----:R-:W-:Y:S05]  /*2570*/  @!P0 BRA `(.L_x_37) ;  /* 0x0000005800248947 */ /* 0x002fea0003800000 */
.L_x_133:
[----:B------:R-:W-:-:S04]  /*2580*/  UIADD3 UR6, UPT, UPT, UR6, 0x1, URZ ;  /* 0x0000000106067890 */ /* 0x000fc8000fffe0ff */
[----:B------:R-:W-:-:S04]  /*2590*/  UISETP.NE.AND UP0, UPT, UR6, 0x10, UPT ;  /* 0x000000100600788c */ /* 0x000fc8000bf05270 */
[----:B------:R-:W-:Y:S02]  /*25a0*/  USEL UR7, URZ, 0x1, UP0 ;  /* 0x00000001ff077887 */ /* 0x000fe40008000000 */
[----:B------:R-:W-:-:S04]  /*25b0*/  USEL UR6, UR6, URZ, UP0 ;  /* 0x000000ff06067287 */ /* 0x000fc80008000000 */
[----:B------:R-:W-:Y:S01]  /*25c0*/  ULEA UR5, UR6, UR4, 0x3 ;  /* 0x0000000406057291 */ /* 0x000fe2000f8e18ff */
[----:B-1----:R-:W-:-:S04]  /*25d0*/  LOP3.LUT R2, R17, UR7, RZ, 0x3c, !PT ;  /* 0x0000000711027c12 */ /* 0x002fc8000f8e3cff */
[----:B------:R-:W-:-:S04]  /*25e0*/  SHF.L.U32 R3, R2, 0x1f, RZ ;  /* 0x0000001f02037819 */ /* 0x000fc800000006ff */
[----:B------:R-:W1:Y:S02]  /*25f0*/  SYNCS.PHASECHK.TRANS64.TRYWAIT P0, [UR5], R3 ;  /* 0x00000003ff0075a7 */ /* 0x000e640008001105 */
[----:B-1----:R-:W-:Y:S05]  /*2600*/  @!P0 BRA `(.L_x_38) ;  /* 0x0000005800188947 */ /* 0x002fea0003800000 */
.L_x_135:
[----:B------:R-:W-:-:S04]  /*2610*/  UIADD3 UR6, UPT, UPT, UR6, 0x1, URZ ;  /* 0x0000000106067890 */ /* 0x000fc8000fffe0ff */
[----:B------:R-:W-:-:S04]  /*2620*/  UISETP.NE.AND UP0, UPT, UR6, 0x10, UPT ;  /* 0x000000100600788c */ /* 0x000fc8000bf05270 */
[----:B------:R-:W-:Y:S02]  /*2630*/  USEL UR7, URZ, 0x1, UP0 ;  /* 0x00000001ff077887 */ /* 0x000fe40008000000 */
[----:B------:R-:W-:-:S04]  /*2640*/  USEL UR6, UR6, URZ, UP0 ;  /* 0x000000ff06067287 */ /* 0x000fc80008000000 */
[----:B------:R-:W-:Y:S01]  /*2650*/  ULEA UR5, UR6, UR4, 0x3 ;  /* 0x0000000406057291 */ /* 0x000fe2000f8e18ff */
[----:B------:R-:W-:-:S04]  /*2660*/  LOP3.LUT R2, R2, UR7, RZ, 0x3c, !PT ;  /* 0x0000000702027c12 */ /* 0x000fc8000f8e3cff */
[----:B-1----:R-:W-:-:S04]  /*2670*/  SHF.L.U32 R3, R2, 0x1f, RZ ;  /* 0x0000001f02037819 */ /* 0x002fc800000006ff */
[----:B------:R-:W1:Y:S02]  /*2680*/  SYNCS.PHASECHK.TRANS64.TRYWAIT P0, [UR5], R3 ;  /* 0x00000003ff0075a7 */ /* 0x000e640008001105 */
[----:B-1----:R-:W-:Y:S05]  /*2690*/  @!P0 BRA `(.L_x_39) ;  /* 0x00000058000c8947 */ /* 0x002fea0003800000 */
.L_x_137:
        /* <DEDUP_REMOVED lines=9> */
.L_x_139:
        /* <DEDUP_REMOVED lines=9> */
.L_x_141:
        /* <DEDUP_REMOVED lines=9> */
.L_x_143:
        /* <DEDUP_REMOVED lines=9> */
.L_x_145:
        /* <DEDUP_REMOVED lines=9> */
.L_x_147:
        /* <DEDUP_REMOVED lines=9> */
.L_x_149:
        /* <DEDUP_REMOVED lines=9> */
.L_x_151:
        /* <DEDUP_REMOVED lines=9> */
.L_x_153:
        /* <DEDUP_REMOVED lines=9> */
.L_x_155:
        /* <DEDUP_REMOVED lines=9> */
.L_x_157:
        /* <DEDUP_REMOVED lines=9> */
.L_x_159:
        /* <DEDUP_REMOVED lines=9> */
.L_x_161:
[----:B------:R-:W-:-:S04]  /*2d60*/  UIADD3 UR6, UPT, UPT, UR6, 0x1, URZ ;  /* 0x0000000106067890 */ /* 0x000fc8000fffe0ff */
[----:B------:R-:W-:-:S04]  /*2d70*/  UISETP.NE.AND UP0, UPT, UR6, 0x10, UPT ;  /* 0x000000100600788c */ /* 0x000fc8000bf05270 */
[----:B------:R-:W-:Y:S02]  /*2d80*/  USEL UR5, URZ, 0x1, UP0 ;  /* 0x00000001ff057887 */ /* 0x000fe40008000000 */
[----:B------:R-:W-:-:S04]  /*2d90*/  USEL UR6, UR6, URZ, UP0 ;  /* 0x000000ff06067287 */ /* 0x000fc80008000000 */
[----:B------:R-:W-:Y:S01]  /*2da0*/  ULEA UR6, UR6, UR4, 0x3 ;  /* 0x0000000406067291 */ /* 0x000fe2000f8e18ff */
[----:B------:R-:W-:-:S04]  /*2db0*/  LOP3.LUT R2, R2, UR5, RZ, 0x3c, !PT ;  /* 0x0000000502027c12 */ /* 0x000fc8000f8e3cff */
[----:B------:R-:W-:Y:S01]  /*2dc0*/  SHF.L.U32 R2, R2, 0x1f, RZ ;  /* 0x0000001f02027819 */ /* 0x000fe200000006ff */
[----:B-1--4-:R-:W-:-:S07]  /*2dd0*/  IMAD.U32 R0, RZ, RZ, UR6 ;  /* 0x00000006ff007e24 */ /* 0x012fce000f8e00ff */
.L_x_52:
[----:B-1----:R1:W2:Y:S02]  /*2de0*/  SYNCS.PHASECHK.TRANS64.TRYWAIT P0, [R0+URZ], R2 ;  /* 0x00000002000075a7 */ /* 0x0022a400080011ff */
[----:B--2---:R-:W-:Y:S05]  /*2df0*/  @!P0 NANOSLEEP.SYNCS 0x989680 ;  /* 0x009896800000895d */ /* 0x004fea0003900000 */
[----:B------:R-:W2:Y:S02]  /*2e00*/  @!P0 SYNCS.PHASECHK.TRANS64 P0, [R0+URZ], R2 ;  /* 0x00000002000085a7 */ /* 0x000ea400080010ff */
[----:B--2---:R-:W-:Y:S05]  /*2e10*/  @P0 EXIT ;  /* 0x000000000000094d */ /* 0x004fea0003800000 */
[----:B------:R-:W-:Y:S05]  /*2e20*/  BRA `(.L_x_52) ;  /* 0xfffffffc00ec7947 */ /* 0x000fea000383ffff */
.L_x_18:
[----:B------:R-:W-:-:S04]  /*2e30*/  UISETP.NE.AND UP1, UPT, UR37, URZ, UPT ;  /* 0x000000ff2500728c */ /* 0x000fc8000bf25270 */
[----:B------:R-:W-:-:S09]  /*2e40*/  UISETP.NE.OR UP1, UPT, UR8, 0x1, UP1 ;  /* 0x000000010800788c */ /* 0x000fd20008f25670 */
[----:B------:R-:W-:Y:S05]  /*2e50*/  BRA.U UP1, `(.L_x_53) ;  /* 0x0000000501487547 */ /* 0x000fea000b800000 */
[----:B------:R-:W-:Y:S01]  /*2e60*/  ISETP.NE.AND P2, PT, R2, RZ, PT ;  /* 0x000000ff0200720c */ /* 0x000fe20003f45270 */
[----:B------:R-:W-:Y:S01]  /*2e70*/  IMAD.MOV.U32 R12, RZ, RZ, 0x1 ;  /* 0x00000001ff0c7424 */ /* 0x000fe200078e00ff */
[----:B------:R-:W-:Y:S02]  /*2e80*/  CS2R R10, SRZ ;  /* 0x00000000000a7805 */ /* 0x000fe4000001ff00 */
[----:B------:R-:W-:Y:S01]  /*2e90*/  CS2R R8, SRZ ;  /* 0x0000000000087805 */ /* 0x000fe2000001ff00 */
[----:B------:R-:W-:Y:S01]  /*2ea0*/  UMOV UR4, 0x400 ;  /* 0x0000040000047882 */ /* 0x000fe20000000000 */
[----:B------:R-:W-:Y:S01]  /*2eb0*/  UMOV UR6, URZ ;  /* 0x000000ff00067c82 */ /* 0x000fe20008000000 */
[----:B------:R-:W-:-:S12]  /*2ec0*/  ULEA UR37, UR37, UR4, 0x18 ;  /* 0x0000000425257291 */ /* 0x000fd8000f8ec0ff */
.L_x_57:
[----:B------:R-:W-:Y:S02]  /*2ed0*/  LEA R0, R8, UR37, 0x3 ;  /* 0x0000002508007c11 */ /* 0x000fe4000f8e18ff */
[----:B------:R-:W-:-:S03]  /*2ee0*/  SHF.L.U32 R4, R9, 0x1f, RZ ;  /* 0x0000001f09047819 */ /* 0x000fc600000006ff */
[----:B------:R-:W-:Y:S01]  /*2ef0*/  VIADD R5, R0, 0x1b0 ;  /* 0x000001b000057836 */ /* 0x000fe20000000000 */
[----:B------:R-:W1:Y:S02]  /*2f00*/  SYNCS.PHASECHK.TRANS64.TRYWAIT P0, [R0+URZ+0x1a0], R4 ;  /* 0x0001a004000075a7 */ /* 0x000e6400080011ff */
[----:B-1----:R-:W-:Y:S05]  /*2f10*/  @!P0 BRA `(.L_x_54) ;  /* 0x0000005400248947 */ /* 0x002fea0003800000 */
.L_x_162:
[----:B------:R-:W-:Y:S01]  /*2f20*/  ULEA UR5, UR6, UR37, 0x3 ;  /* 0x0000002506057291 */ /* 0x000fe2000f8e18ff */
[----:B-1----:R-:W-:Y:S01]  /*2f30*/  PRMT R0, RZ, 0x654, R5 ;  /* 0x00000654ff007816 */ /* 0x002fe20000000005 */
[----:B------:R-:W-:Y:S01]  /*2f40*/  @!P2 IMAD.MOV.U32 R4, RZ, RZ, 0x10 ;  /* 0x00000010ff04a424 */ /* 0x000fe200078e00ff */
[----:B------:R-:W-:Y:S01]  /*2f50*/  SHF.L.U32 R5, R12, 0x1f, RZ ;  /* 0x0000001f0c057819 */ /* 0x000fe200000006ff */
[----:B------:R-:W-:Y:S01]  /*2f60*/  UIADD3 UR4, UPT, UPT, UR5, 0x140, URZ ;  /* 0x0000014005047890 */ /* 0x000fe2000fffe0ff */
[----:B------:R1:W-:Y:S05]  /*2f70*/  SYNCS.ARRIVE.TRANS64.RED.A1T0 RZ, [R0+URZ], RZ ;  /* 0x000000ff00ff79a7 */ /* 0x0003ea00081004ff */
[----:B------:R-:W-:Y:S01]  /*2f80*/  IMAD.U32 R6, RZ, RZ, UR4 ;  /* 0x00000004ff067e24 */ /* 0x000fe2000f8e00ff */
[----:B------:R-:W2:Y:S04]  /*2f90*/  SYNCS.PHASECHK.TRANS64.TRYWAIT P0, [UR5+0x150], R5 ;  /* 0x00015005ff0075a7 */ /* 0x000ea80008001105 */
[----:B------:R-:W-:Y:S01]  /*2fa0*/  PRMT R6, R2, 0x654, R6 ;  /* 0x0000065402067816 */ /* 0x000fe20000000006 */
[----:B-12---:R-:W-:Y:S06]  /*2fb0*/  @!P0 BRA `(.L_x_55) ;  /* 0x0000005400108947 */ /* 0x006fec0003800000 */
.L_x_164:
[----:B------:R-:W-:Y:S01]  /*2fc0*/  ULEA UR4, UR6, UR37, 0x4 ;  /* 0x0000002506047291 */ /* 0x000fe2000f8e20ff */
[----:B------:R-:W-:Y:S01]  /*2fd0*/  SEL R3, R6, R3, !P2 ;  /* 0x0000000306037207 */ /* 0x000fe20005000000 */
[----:B------:R-:W-:Y:S01]  /*2fe0*/  UIADD3 UR5, UPT, UPT, UR5, 0x140, URZ ;  /* 0x0000014005057890 */ /* 0x000fe2000fffe0ff */
[----:B-1----:R-:W-:Y:S01]  /*2ff0*/  LEA R0, R11, UR37, 0x3 ;  /* 0x000000250b007c11 */ /* 0x002fe2000f8e18ff */
[----:B------:R-:W-:Y:S01]  /*3000*/  UIADD3 UR4, UPT, UPT, UR4, 0x1d0, URZ ;  /* 0x000001d004047890 */ /* 0x000fe2000fffe0ff */
[----:B------:R1:W-:Y:S01]  /*3010*/  @!P2 SYNCS.ARRIVE.TRANS64.RED RZ, [R3+URZ], R4 ;  /* 0x0000000403ffa9a7 */ /* 0x0003e200080004ff */
[----:B------:R-:W-:Y:S01]  /*3020*/  UIADD3 UR6, UPT, UPT, UR6, 0x1, URZ ;  /* 0x0000000106067890 */ /* 0x000fe2000fffe0ff */
[----:B------:R-:W-:-:S03]  /*3030*/  VIADD R8, R8, 0x1 ;  /* 0x0000000108087836 */ /* 0x000fc60000000000 */
[----:B------:R-:W-:Y:S02]  /*3040*/  UISETP.NE.AND UP0, UPT, UR6, 0x2, UPT ;  /* 0x000000020600788c */ /* 0x000fe4000bf05270 */
[----:B------:R-:W-:Y:S01]  /*3050*/  ISETP.NE.AND P0, PT, R8, 0x2, PT ;  /* 0x000000020800780c */ /* 0x000fe20003f05270 */
[----:B------:R-:W-:Y:S06]  /*3060*/  UGETNEXTWORKID.BROADCAST [UR4], [UR5] ;  /* 0x00000000040073ca */ /* 0x000fec0008000100 */
[----:B------:R-:W-:Y:S02]  /*3070*/  USEL UR4, URZ, 0x1, UP0 ;  /* 0x00000001ff047887 */ /* 0x000fe40008000000 */
[----:B------:R-:W-:-:S04]  /*3080*/  USEL UR6, UR6, URZ, UP0 ;  /* 0x000000ff06067287 */ /* 0x000fc80008000000 */
[----:B------:R-:W-:Y:S02]  /*3090*/  LOP3.LUT R12, R12, UR4, RZ, 0x3c, !PT ;  /* 0x000000040c0c7c12 */ /* 0x000fe4000f8e3cff */
[----:B-1----:R-:W-:-:S04]  /*30a0*/  SHF.L.U32 R4, R10, 0x1f, RZ ;  /* 0x0000001f0a047819 */ /* 0x002fc800000006ff */
[----:B------:R-:W1:Y:S02]  /*30b0*/  SYNCS.PHASECHK.TRANS64.TRYWAIT P1, [R0+URZ+0x140], R4 ;  /* 0x00014004000075a7 */ /* 0x000e6400080211ff */
[----:B-1----:R-:W-:Y:S05]  /*30c0*/  @!P1 BRA `(.L_x_56) ;  /* 0x0000005000e49947 */ /* 0x002fea0003800000 */
.L_x_165:
[C---:B-1----:R-:W-:Y:S01]  /*30d0*/  LEA R4, R11.reuse, UR37, 0x4 ;  /* 0x000000250b047c11 */ /* 0x042fe2000f8e20ff */
[----:B------:R-:W-:Y:S01]  /*30e0*/  VIADD R0, R0, 0x150 ;  /* 0x0000015000007836 */ /* 0x000fe20000000000 */
[----:B------:R-:W-:Y:S01]  /*30f0*/  SEL R8, R8, RZ, P0 ;  /* 0x000000ff08087207 */ /* 0x000fe20000000000 */
[----:B------:R-:W-:-:S03]  /*3100*/  VIADD R11, R11, 0x1 ;  /* 0x000000010b0b7836 */ /* 0x000fc60000000000 */
[----:B------:R-:W1:Y:S01]  /*3110*/  LDS.128 R4, [R4+0x1d0] ;  /* 0x0001d00004047984 */ /* 0x000e620000000c00 */
[----:B------:R-:W-:Y:S02]  /*3120*/  PRMT R0, RZ, 0x654, R0 ;  /* 0x00000654ff007816 */ /* 0x000fe40000000000 */
[C---:B------:R-:W-:Y:S01]  /*3130*/  ISETP.NE.AND P1, PT, R11.reuse, 0x2, PT ;  /* 0x000000020b00780c */ /* 0x040fe20003f25270 */
[----:B------:R-:W-:Y:S01]  /*3140*/  @!PT LDS RZ, [RZ] ;  /* 0x00000000fffff984 */ /* 0x000fe20000000800 */
[----:B------:R-:W-:Y:S01]  /*3150*/  @!PT LDS RZ, [RZ] ;  /* 0x00000000fffff984 */ /* 0x000fe20000000800 */
[----:B------:R-:W-:Y:S01]  /*3160*/  @!PT LDS RZ, [RZ] ;  /* 0x00000000fffff984 */ /* 0x000fe20000000800 */
[----:B------:R-:W-:Y:S01]  /*3170*/  @!PT LDS RZ, [RZ] ;  /* 0x00000000fffff984 */ /* 0x000fe20000000800 */
[----:B------:R2:W-:Y:S06]  /*3180*/  MEMBAR.ALL.CTA ;  /* 0x0000000000007992 */ /* 0x0005ec0000008000 */
[----:B--2---:R-:W2:Y:S01]  /*3190*/  FENCE.VIEW.ASYNC.S ;  /* 0x00000000000073c6 */ /* 0x004ea20000000000 */
[----:B------:R-:W-:Y:S01]  /*31a0*/  SEL R11, R11, RZ, P1 ;  /* 0x000000ff0b0b7207 */ /* 0x000fe20000800000 */
[----:B--2---:R2:W-:Y:S01]  /*31b0*/  SYNCS.ARRIVE.TRANS64.RED.A1T0 RZ, [R0+URZ], RZ ;  /* 0x000000ff00ff79a7 */ /* 0x0045e200081004ff */
[----:B-1----:R-:W-:-:S02]  /*31c0*/  LOP3.LUT P3, RZ, R6, 0x1, RZ, 0xc0, !PT ;  /* 0x0000000106ff7812 */ /* 0x002fc4000786c0ff */
[----:B------:R-:W-:-:S04]  /*31d0*/  SEL R4, RZ, 0x1, P1 ;  /* 0x00000001ff047807 */ /* 0x000fc80000800000 */
[----:B------:R-:W-:Y:S02]  /*31e0*/  LOP3.LUT R10, R10, R4, RZ, 0x3c, !PT ;  /* 0x000000040a0a7212 */ /* 0x000fe400078e3cff */
[----:B--2---:R-:W-:-:S04]  /*31f0*/  SEL R0, RZ, 0x1, P0 ;  /* 0x00000001ff007807 */ /* 0x004fc80000000000 */
[----:B------:R-:W-:Y:S01]  /*3200*/  LOP3.LUT R9, R9, R0, RZ, 0x3c, !PT ;  /* 0x0000000009097212 */ /* 0x000fe200078e3cff */
[----:B------:R-:W-:Y:S06]  /*3210*/  @P3 BRA `(.L_x_57) ;  /* 0xfffffffc002c3947 */ /* 0x000fec000383ffff */
[----:B------:R-:W-:Y:S01]  /*3220*/  ULEA UR5, UR6, UR37, 0x3 ;  /* 0x0000002506057291 */ /* 0x000fe2000f8e18ff */
[----:B------:R-:W-:-:S08]  /*3230*/  SHF.L.U32 R2, R12, 0x1f, RZ ;  /* 0x0000001f0c027819 */ /* 0x000fd000000006ff */
[----:B------:R-:W1:Y:S02]  /*3240*/  SYNCS.PHASECHK.TRANS64 P0, [UR5+0x150], R2 ;  /* 0x00015002ff0075a7 */ /* 0x000e640008001005 */
[----:B-1----:R-:W-:Y:S05]  /*3250*/  @P0 BRA `(.L_x_58) ;  /* 0x0000000000080947 */ /* 0x002fea0003800000 */
[----:B------:R-:W1:Y:S02]  /*3260*/  SYNCS.PHASECHK.TRANS64.TRYWAIT P0, [UR5+0x150], R2 ;  /* 0x00015002ff0075a7 */ /* 0x000e640008001105 */
[----:B-1----:R-:W-:Y:S05]  /*3270*/  @!P0 BRA `(.L_x_59) ;  /* 0x00000050008c8947 */ /* 0x002fea0003800000 */
.L_x_58:
[----:B------:R-:W-:-:S04]  /*3280*/  UIADD3 UR4, UPT, UPT, UR6, 0x1, URZ ;  /* 0x0000000106047890 */ /* 0x000fc8000fffe0ff */
[----:B------:R-:W-:-:S04]  /*3290*/  UISETP.NE.AND UP0, UPT, UR4, 0x2, UPT ;  /* 0x000000020400788c */ /* 0x000fc8000bf05270 */
[----:B------:R-:W-:Y:S02]  /*32a0*/  USEL UR7, URZ, 0x1, UP0 ;  /* 0x00000001ff077887 */ /* 0x000fe40008000000 */
[----:B------:R-:W-:-:S04]  /*32b0*/  USEL UR4, UR4, URZ, UP0 ;  /* 0x000000ff04047287 */ /* 0x000fc80008000000 */
[----:B------:R-:W-:Y:S01]  /*32c0*/  ULEA UR4, UR4, UR37, 0x3 ;  /* 0x0000002504047291 */ /* 0x000fe2000f8e18ff */
[----:B-1----:R-:W-:-:S04]  /*32d0*/  LOP3.LUT R2, R12, UR7, RZ, 0x3c, !PT ;  /* 0x000000070c027c12 */ /* 0x002fc8000f8e3cff */
[----:B------:R-:W-:-:S04]  /*32e0*/  SHF.L.U32 R0, R2, 0x1f, RZ ;  /* 0x0000001f02007819 */ /* 0x000fc800000006ff */
[----:B------:R-:W1:Y:S02]  /*32f0*/  SYNCS.PHASECHK.TRANS64 P0, [UR4+0x150], R0 ;  /* 0x00015000ff0075a7 */ /* 0x000e640008001004 */
[----:B-1----:R-:W-:Y:S05]  /*3300*/  @P0 EXIT ;  /* 0x000000000000094d */ /* 0x002fea0003800000 */
[----:B------:R-:W-:Y:S02]  /*3310*/  SHF.L.U32 R2, R2, 0x1f, RZ ;  /* 0x0000001f02027819 */ /* 0x000fe400000006ff */
[----:B------:R-:W-:-:S07]  /*3320*/  MOV R0, UR4 ;  /* 0x0000000400007c02 */ /* 0x000fce0008000f00 */
.L_x_60:
[----:B-1----:R1:W2:Y:S02]  /*3330*/  SYNCS.PHASECHK.TRANS64.TRYWAIT P0, [R0+URZ+0x150], R2 ;  /* 0x00015002000075a7 */ /* 0x0022a400080011ff */
[----:B--2---:R-:W-:Y:S05]  /*3340*/  @!P0 NANOSLEEP.SYNCS 0x989680 ;  /* 0x009896800000895d */ /* 0x004fea0003900000 */
[----:B------:R-:W2:Y:S02]  /*3350*/  @!P0 SYNCS.PHASECHK.TRANS64 P0, [R0+URZ+0x150], R2 ;  /* 0x00015002000085a7 */ /* 0x000ea400080010ff */
[----:B--2---:R-:W-:Y:S05]  /*3360*/  @P0 EXIT ;  /* 0x000000000000094d */ /* 0x004fea0003800000 */
[----:B------:R-:W-:Y:S05]  /*3370*/  BRA `(.L_x_60) ;  /* 0xfffffffc00ec7947 */ /* 0x000fea000383ffff */
.L_x_53:
[----:B------:R-:W-:-:S09]  /*3380*/  UISETP.NE.AND UP1, UPT, UR8, URZ, UPT ;  /* 0x000000ff0800728c */ /* 0x000fd2000bf25270 */
[----:B------:R-:W-:Y:S05]  /*3390*/  BRA.U UP1, `(.L_x_61) ;  /* 0x0000000d01787547 */ /* 0x000fea000b800000 */
[----:B------:R-:W-:Y:S01]  /*33a0*/  UMOV UR4, 0x40 ;  /* 0x0000004000047882 */ /* 0x000fe20000000000 */
[----:B------:R-:W-:Y:S01]  /*33b0*/  NOP ;  /* 0x0000000000007918 */ /* 0x000fe20000000000 */
[----:B------:R-:W-:Y:S01]  /*33c0*/  ULEA UR4, UR37, UR4, 0x18 ;  /* 0x0000000425047291 */ /* 0x000fe2000f8ec0ff */
[----:B------:R-:W-:Y:S02]  /*33d0*/  UMOV UR5, 0x400 ;  /* 0x0000040000057882 */ /* 0x000fe40000000000 */
[----:B------:R-:W-:-:S06]  /*33e0*/  ULEA UR37, UR37, UR5, 0x18 ;  /* 0x0000000525257291 */ /* 0x000fcc000f8ec0ff */
[----:B------:R-:W1:Y:S02]  /*33f0*/  LDS.U8 R0, [UR4+0x1c] ;  /* 0x00001c04ff007984 */ /* 0x000e640008000000 */
[----:B-1----:R-:W-:-:S13]  /*3400*/  ISETP.NE.AND P0, PT, R0, RZ, PT ;  /* 0x000000ff0000720c */ /* 0x002fda0003f05270 */
[----:B------:R-:W-:Y:S05]  /*3410*/  @P0 BRA `(.L_x_62) ;  /* 0x0000000000580947 */ /* 0x000fea0003800000 */
[----:B------:R-:W-:-:S13]  /*3420*/  ELECT P0, URZ, PT ;  /* 0x0000000000ff782f */ /* 0x000fda0003800000 */
[----:B------:R-:W-:Y:S05]  /*3430*/  @!P0 BRA `(.L_x_63) ;  /* 0x0000000000608947 */ /* 0x000fea0003800000 */
[----:B------:R-:W-:Y:S01]  /*3440*/  UMOV UR5, 0x10 ;  /* 0x0000001000057882 */ /* 0x000fe20000000000 */
[----:B------:R-:W-:Y:S01]  /*3450*/  HFMA2 R0, -RZ, RZ, 0, 5.9604644775390625e-08 ;  /* 0x00000001ff007431 */ /* 0x000fe200000001ff */
[----:B------:R-:W-:-:S03]  /*3460*/  MOV R2, 0xffff ;  /* 0x0000ffff00027802 */ /* 0x000fc60000000f00 */
[----:B------:R-:W-:Y:S04]  /*3470*/  DEPBAR.LE SB1, 0x36 ;  /* 0x00009d800000791a */ /* 0x000fe80000000000 */
[----:B------:R-:W1:Y:S02]  /*3480*/  UTCATOMSWS.FIND_AND_SET.ALIGN UP0, UR5, UR5 ;  /* 0x00000005000575e3 */ /* 0x000e640008000800 */
[----:B-1----:R-:W-:Y:S01]  /*3490*/  MOV R3, UR5 ;  /* 0x0000000500037c02 */ /* 0x002fe20008000f00 */
[----:B------:R-:W-:Y:S06]  /*34a0*/  BRA.U UP0, `(.L_x_64) ;  /* 0x0000000100187547 */ /* 0x000fec000b800000 */
.L_x_65:
[----:B------:R-:W-:Y:S05]  /*34b0*/  NANOSLEEP 0x64 ;  /* 0x000000640000795d */ /* 0x000fea0003800000 */
[----:B------:R-:W-:-:S05]  /*34c0*/  UMOV UR5, 0x10 ;  /* 0x0000001000057882 */ /* 0x000fca0000000000 */
[----:B------:R-:W-:Y:S04]  /*34d0*/  DEPBAR.LE SB1, 0x36 ;  /* 0x00009d800000791a */ /* 0x000fe80000000000 */
[----:B------:R-:W1:Y:S02]  /*34e0*/  UTCATOMSWS.FIND_AND_SET.ALIGN UP0, UR5, UR5 ;  /* 0x00000005000575e3 */ /* 0x000e640008000800 */
[----:B-1----:R-:W-:Y:S01]  /*34f0*/  MOV R3, UR5 ;  /* 0x0000000500037c02 */ /* 0x002fe20008000f00 */
[----:B------:R-:W-:Y:S05]  /*3500*/  BRA.U !UP0, `(.L_x_65) ;  /* 0xfffffffd08e87547 */ /* 0x000fea000b83ffff */
.L_x_64:
[-C--:B------:R-:W-:Y:S02]  /*3510*/  SHF.L.U32 R2, R2, R3.reuse, RZ ;  /* 0x0000000302027219 */ /* 0x080fe400000006ff */
[----:B------:R-:W-:Y:S01]  /*3520*/  SHF.L.U32 R0, R0, R3, RZ ;  /* 0x0000000300007219 */ /* 0x000fe200000006ff */
[----:B------:R-:W-:Y:S02]  /*3530*/  IMAD.SHL.U32 R3, R3, 0x20, RZ ;  /* 0x0000002003037824 */ /* 0x000fe400078e00ff */
[----:B------:R1:W-:Y:S04]  /*3540*/  ATOMS.OR RZ, [UR4+0x14], R2 ;  /* 0x00001402ffff798c */ /* 0x0003e8000b000004 */
[----:B------:R1:W-:Y:S04]  /*3550*/  ATOMS.OR RZ, [UR4+0x18], R0 ;  /* 0x00001800ffff798c */ /* 0x0003e8000b000004 */
[----:B------:R1:W-:Y:S01]  /*3560*/  STS [UR37+0x1f0], R3 ;  /* 0x0001f003ff007988 */ /* 0x0003e20008000825 */
[----:B------:R-:W-:Y:S05]  /*3570*/  BRA `(.L_x_63) ;  /* 0x0000000000107947 */ /* 0x000fea0003800000 */
.L_x_62:
[----:B------:R-:W-:Y:S02]  /*3580*/  MOV R0, 0xffffffff ;  /* 0xffffffff00007802 */ /* 0x000fe40000000f00 */
[----:B------:R-:W-:-:S03]  /*3590*/  MOV R2, 0x35c0 ;  /* 0x000035c000027802 */ /* 0x000fc60000000f00 */
[----:B------:R1:W-:Y:S04]  /*35a0*/  STS [UR37+0x1f0], R0 ;  /* 0x0001f000ff007988 */ /* 0x0003e80008000825 */
[----:B-1-3-5:R-:W-:Y:S05]  /*35b0*/  CALL.REL.NOINC `($__internal_1_$__cuda_sm10x_tcgen05_guardrail_trap_phase_invalid_during_alloc) ;  /* 0x0000005400607944 */ /* 0x02afea0003c00000 */
.L_x_63:
[----:B------:R-:W-:Y:S05]  /*35c0*/  WARPSYNC.ALL ;  /* 0x0000000000007948 */ /* 0x000fea0003800000 */
[----:B------:R-:W2:Y:S01]  /*35d0*/  S2UR UR6, SR_CgaCtaId ;  /* 0x00000000000679c3 */ /* 0x000ea20000008800 */
[----:B------:R-:W-:Y:S01]  /*35e0*/  UMOV UR4, 0x400 ;  /* 0x0000040000047882 */ /* 0x000fe20000000000 */
[----:B------:R-:W-:-:S06]  /*35f0*/  NOP ;  /* 0x0000000000007918 */ /* 0x000fcc0000000000 */
[----:B------:R-:W-:Y:S06]  /*3600*/  BAR.ARV 0x6, 0xa0 ;  /* 0x0182800000007b1d */ /* 0x000fec0000002000 */
[----:B------:R-:W4:Y:S01]  /*3610*/  LDCU UR7, c[0x0][0x38c] ;  /* 0x00007180ff0777ac */ /* 0x000f220008000800 */
[----:B------:R-:W-:Y:S01]  /*3620*/  IMAD.MOV.U32 R11, RZ, RZ, 0x1 ;  /* 0x00000001ff0b7424 */ /* 0x000fe200078e00ff */
[----:B------:R-:W-:Y:S01]  /*3630*/  CS2R R8, SRZ ;  /* 0x0000000000087805 */ /* 0x000fe2000001ff00 */
[----:B------:R-:W-:Y:S01]  /*3640*/  IMAD.MOV.U32 R10, RZ, RZ, RZ ;  /* 0x000000ffff0a7224 */ /* 0x000fe200078e00ff */
[----:B------:R-:W-:Y:S01]  /*3650*/  UMOV UR17, URZ ;  /* 0x000000ff00117c82 */ /* 0x000fe20008000000 */
[----:B------:R-:W-:Y:S01]  /*3660*/  UMOV UR16, URZ ;  /* 0x000000ff00107c82 */ /* 0x000fe20008000000 */
[----:B------:R-:W-:Y:S01]  /*3670*/  UMOV UR22, 0x0 ;  /* 0x0000000000167882 */ /* 0x000fe20000000000 */
[----:B------:R-:W-:Y:S01]  /*3680*/  UMOV UR23, 0x8118010 ;  /* 0x0811801000177882 */ /* 0x000fe20000000000 */
[----:B------:R-:W-:Y:S01]  /*3690*/  UMOV UR20, 0x0 ;  /* 0x0000000000147882 */ /* 0x000fe20000000000 */
[----:B------:R-:W-:Y:S01]  /*36a0*/  UMOV UR21, 0x8118010 ;  /* 0x0811801000157882 */ /* 0x000fe20000000000 */
[----:B--2---:R-:W-:Y:S01]  /*36b0*/  ULEA UR6, UR6, UR4, 0x18 ;  /* 0x0000000406067291 */ /* 0x004fe2000f8ec0ff */
[----:B------:R-:W2:Y:S03]  /*36c0*/  LDCU UR4, c[0x0][0x38c] ;  /* 0x00007180ff0477ac */ /* 0x000ea60008000800 */
[----:B------:R-:W-:-:S02]  /*36d0*/  UIADD3 UR11, UPT, UPT, UR6, 0x6400, URZ ;  /* 0x00006400060b7890 */ /* 0x000fc4000fffe0ff */
[----:B----4-:R-:W-:-:S03]  /*36e0*/  UIADD3 UR7, UPT, UPT, UR7, 0x1f, URZ ;  /* 0x0000001f07077890 */ /* 0x010fc6000fffe0ff */
[----:B-1----:R-:W1:Y:S01]  /*36f0*/  LDS R0, [UR6+0x1f0] ;  /* 0x0001f006ff007984 */ /* 0x002e620008000800 */
[----:B------:R-:W-:Y:S02]  /*3700*/  UIADD3 UR18, UPT, UPT, UR6, 0x26400, URZ ;  /* 0x0002640006127890 */ /* 0x000fe4000fffe0ff */
[----:B------:R-:W-:Y:S02]  /*3710*/  USHF.R.S32.HI UR5, URZ, 0x1f, UR7 ;  /* 0x0000001fff057899 */ /* 0x000fe40008011407 */
[----:B------:R-:W-:Y:S02]  /*3720*/  USHF.R.U32.HI UR11, URZ, 0x4, UR11 ;  /* 0x00000004ff0b7899 */ /* 0x000fe4000801160b */
[----:B------:R-:W-:Y:S02]  /*3730*/  ULEA.HI UR5, UR5, UR7, URZ, 0x5 ;  /* 0x0000000705057291 */ /* 0x000fe4000f8f28ff */
[----:B------:R-:W-:Y:S02]  /*3740*/  USHF.R.U32.HI UR18, URZ, 0x4, UR18 ;  /* 0x00000004ff127899 */ /* 0x000fe40008011612 */
[----:B------:R-:W-:-:S02]  /*3750*/  USHF.R.S32.HI UR5, URZ, 0x5, UR5 ;  /* 0x00000005ff057899 */ /* 0x000fc40008011405 */
[----:B------:R-:W-:Y:S02]  /*3760*/  ULOP3.LUT UR11, UR11, 0x3fff, URZ, 0xc0, !UPT ;  /* 0x00003fff0b0b7892 */ /* 0x000fe4000f8ec0ff */
[----:B------:R-:W-:Y:S02]  /*3770*/  UISETP.LT.AND UP0, UPT, UR5, 0x1, UPT ;  /* 0x000000010500788c */ /* 0x000fe4000bf01270 */
[----:B------:R-:W-:Y:S02]  /*3780*/  ULOP3.LUT UR18, UR18, 0x3fff, URZ, 0xc0, !UPT ;  /* 0x00003fff12127892 */ /* 0x000fe4000f8ec0ff */
[----:B------:R-:W-:Y:S02]  /*3790*/  USEL UR10, UR5, 0x1, !UP0 ;  /* 0x00000001050a7887 */ /* 0x000fe4000c000000 */
[----:B------:R-:W-:Y:S02]  /*37a0*/  ULOP3.LUT UR11, UR11, 0x1000000, URZ, 0xfc, !UPT ;  /* 0x010000000b0b7892 */ /* 0x000fe4000f8efcff */
[----:B------:R-:W-:-:S02]  /*37b0*/  UIADD3 UR10, UPT, UPT, -UR10, URZ, URZ ;  /* 0x000000ff0a0a7290 */ /* 0x000fc4000fffe1ff */
[----:B--2---:R-:W-:Y:S01]  /*37c0*/  UISETP.GE.AND UP3, UPT, UR4, 0x1, UPT ;  /* 0x000000010400788c */ /* 0x004fe2000bf66270 */
[----:B-1----:R-:W-:-:S15]  /*37d0*/  R2UR UR19, R0 ;  /* 0x00000000001372ca */ /* 0x002fde00000e0000 */
.L_x_72:
[----:B------:R-:W-:Y:S02]  /*37e0*/  LEA R0, R10, UR6, 0x3 ;  /* 0x000000060a007c11 */ /* 0x000fe4000f8e18ff */
[----:B------:R-:W-:Y:S02]  /*37f0*/  SHF.L.U32 R2, R9, 0x1f, RZ ;  /* 0x0000001f09027819 */ /* 0x000fe400000006ff */
[----:B------:R-:W-:Y:S01]  /*3800*/  PLOP3.LUT P0, PT, PT, PT, UP3, 0x80, 0x8 ;  /* 0x000000000008781c */ /* 0x000fe20003f0f038 */
[----:B------:R-:W-:Y:S01]  /*3810*/  VIADD R3, R0, 0x150 ;  /* 0x0000015000037836 */ /* 0x000fe20000000000 */
[----:B-1----:R-:W1:Y:S02]  /*3820*/  SYNCS.PHASECHK.TRANS64.TRYWAIT P1, [R0+URZ+0x140], R2 ;  /* 0x00014002000075a7 */ /* 0x002e6400080211ff */
[----:B-1--4-:R-:W-:Y:S09]  /*3830*/  @!P1 BRA `(.L_x_66) ;  /* 0x0000004c00349947 */ /* 0x012ff20003800000 */
.L_x_167:
[----:B------:R-:W-:Y:S01]  /*3840*/  LEA R4, R10, UR6, 0x4 ;  /* 0x000000060a047c11 */ /* 0x000fe2000f8e20ff */
[----:B------:R-:W-:Y:S01]  /*3850*/  @UP3 ULEA UR4, UR16, UR6, 0x3 ;  /* 0x0000000610043291 */ /* 0x000fe2000f8e18ff */
[----:B------:R-:W-:Y:S01]  /*3860*/  PLOP3.LUT P2, PT, PT, PT, PT, 0x80, 0x8 ;  /* 0x000000000008781c */ /* 0x000fe20003f4f070 */
[----:B------:R-:W-:Y:S01]  /*3870*/  ULEA UR8, UR17, UR6, 0x3 ;  /* 0x0000000611087291 */ /* 0x000fe2000f8e18ff */
[----:B------:R-:W-:Y:S01]  /*3880*/  PRMT R3, RZ, 0x654, R3 ;  /* 0x00000654ff037816 */ /* 0x000fe20000000003 */
[----:B------:R-:W-:Y:S01]  /*3890*/  ULEA UR9, UR17, UR19, 0x6 ;  /* 0x0000001311097291 */ /* 0x000fe2000f8e30ff */
[----:B------:R-:W2:Y:S01]  /*38a0*/  LDS.128 R4, [R4+0x1d0] ;  /* 0x0001d00004047984 */ /* 0x000ea20000000c00 */
[----:B-1----:R-:W-:Y:S02]  /*38b0*/  @P0 SHF.L.U32 R2, R8, 0x1f, RZ ;  /* 0x0000001f08020819 */ /* 0x002fe400000006ff */
[----:B------:R-:W-:Y:S01]  /*38c0*/  SHF.L.U32 R0, R11, 0x1f, RZ ;  /* 0x0000001f0b007819 */ /* 0x000fe200000006ff */
[----:B------:R-:W-:Y:S01]  /*38d0*/  @!PT LDS RZ, [RZ] ;  /* 0x00000000fffff984 */ /* 0x000fe20000000800 */
[----:B------:R-:W-:Y:S01]  /*38e0*/  @!PT LDS RZ, [RZ] ;  /* 0x00000000fffff984 */ /* 0x000fe20000000800 */
[----:B------:R-:W-:Y:S01]  /*38f0*/  @!PT LDS RZ, [RZ] ;  /* 0x00000000fffff984 */ /* 0x000fe20000000800 */
[----:B------:R-:W-:Y:S01]  /*3900*/  @!PT LDS RZ, [RZ] ;  /* 0x00000000fffff984 */ /* 0x000fe20000000800 */
[----:B------:R1:W-:Y:S06]  /*3910*/  MEMBAR.ALL.CTA ;  /* 0x0000000000007992 */ /* 0x0003ec0000008000 */
[----:B-1----:R-:W1:Y:S02]  /*3920*/  FENCE.VIEW.ASYNC.S ;  /* 0x00000000000073c6 */ /* 0x002e640000000000 */
[----:B-1----:R1:W-:Y:S01]  /*3930*/  SYNCS.ARRIVE.TRANS64.RED.A1T0 RZ, [R3+URZ], RZ ;  /* 0x000000ff03ff79a7 */ /* 0x0023e200081004ff */
[----:B------:R1:W4:Y:S01]  /*3940*/  @P0 SYNCS.PHASECHK.TRANS64.TRYWAIT P2, [UR4], R2 ;  /* 0x00000002ff0005a7 */ /* 0x0003220008041104 */
[----:B--2---:R-:W-:Y:S01]  /*3950*/  LOP3.LUT P1, RZ, R6, 0x1, RZ, 0xc0, !PT ;  /* 0x0000000106ff7812 */ /* 0x004fe2000782c0ff */
[----:B------:R-:W2:Y:S02]  /*3960*/  SYNCS.PHASECHK.TRANS64.TRYWAIT P0, [UR8+0x180], R0 ;  /* 0x00018000ff0075a7 */ /* 0x000ea40008001108 */
[----:B-12-4-:R-:W-:Y:S10]  /*3970*/  @!P0 BRA `(.L_x_67) ;  /* 0x0000004800f88947 */ /* 0x016ff40003800000 */
.L_x_169:
[----:B------:R-:W-:Y:S01]  /*3980*/  IADD3 R10, PT, PT, R10, 0x1, RZ ;  /* 0x000000010a0a7810 */ /* 0x000fe20007ffe0ff */
[----:B------:R-:W-:Y:S06]  /*3990*/  BRA.U !UP3, `(.L_x_68) ;  /* 0x000000010b987547 */ /* 0x000fec000b800000 */
[----:B------:R-:W-:Y:S01]  /*39a0*/  UPLOP3.LUT UP4, UPT, UPT, UPT, UPT, 0x40, 0x4 ;  /* 0x000000000004789c */ /* 0x000fe20003f8e870 */
[----:B------:R-:W-:Y:S01]  /*39b0*/  UMOV UR15, UR10 ;  /* 0x0000000a000f7c82 */ /* 0x000fe20008000000 */
[----:B------:R-:W-:Y:S01]  /*39c0*/  UMOV UR14, UR5 ;  /* 0x00000005000e7c82 */ /* 0x000fe20008000000 */
[----:B------:R-:W-:-:S08]  /*39d0*/  UMOV UR13, UR16 ;  /* 0x00000010000d7c82 */ /* 0x000fd00008000000 */
.L_x_71:
[----:B------:R-:W-:Y:S02]  /*39e0*/  UIADD3 UR15, UPT, UPT, UR15, 0x1, URZ ;  /* 0x000000010f0f7890 */ /* 0x000fe4000fffe0ff */
[----:B--2---:R-:W-:Y:S02]  /*39f0*/  ULEA UR7, UR13, UR6, 0x3 ;  /* 0x000000060d077291 */ /* 0x004fe4000f8e18ff */
[----:B------:R-:W-:Y:S01]  /*3a00*/  UISETP.NE.AND UP0, UPT, UR15, URZ, UPT ;  /* 0x000000ff0f00728c */ /* 0x000fe2000bf05270 */
[----:B----4-:R-:W-:Y:S10]  /*3a10*/  @P2 BRA `(.L_x_69) ;  /* 0x00000000000c2947 */ /* 0x010ff40003800000 */
[----:B-1----:R-:W-:Y:S04]  /*3a20*/  SHF.L.U32 R2, R8, 0x1f, RZ ;  /* 0x0000001f08027819 */ /* 0x002fe800000006ff */
[----:B------:R-:W1:Y:S02]  /*3a30*/  SYNCS.PHASECHK.TRANS64.TRYWAIT P0, [UR7], R2 ;  /* 0x00000002ff0075a7 */ /* 0x000e640008001107 */
[----:B-1----:R-:W-:Y:S05]  /*3a40*/  @!P0 BRA `(.L_x_70) ;  /* 0x0000004800dc8947 */ /* 0x002fea0003800000 */
.L_x_69:
[----:B------:R-:W-:Y:S01]  /*3a50*/  UISETP.NE.AND UP1, UPT, UR14, 0x1, UPT ;  /* 0x000000010e00788c */ /* 0x000fe2000bf25270 */
[----:B------:R-:W-:Y:S01]  /*3a60*/  PLOP3.LUT P2, PT, PT, PT, PT, 0x80, 0x8 ;  /* 0x000000000008781c */ /* 0x000fe20003f4f070 */
[----:B------:R-:W-:Y:S02]  /*3a70*/  UIADD3 UR16, UPT, UPT, UR13, 0x1, URZ ;  /* 0x000000010d107890 */ /* 0x000fe4000fffe0ff */
[----:B------:R-:W-:Y:S02]  /*3a80*/  ULEA UR24, UR13, UR18, 0x8 ;  /* 0x000000120d187291 */ /* 0x000fe4000f8e40ff */
[----:B------:R-:W-:Y:S01]  /*3a90*/  UISETP.NE.AND UP2, UPT, UR16, 0x10, UPT ;  /* 0x000000101000788c */ /* 0x000fe2000bf45270 */
[----:B------:R-:W-:Y:S01]  /*3aa0*/  PLOP3.LUT P0, PT, PT, PT, UP1, 0x80, 0x8 ;  /* 0x000000000008781c */ /* 0x000fe20003f0f018 */
[----:B------:R-:W-:Y:S02]  /*3ab0*/  ULEA UR26, UR13, UR11, 0x9 ;  /* 0x0000000b0d1a7291 */ /* 0x000fe4000f8e48ff */
[----:B------:R-:W-:Y:S02]  /*3ac0*/  USEL UR12, URZ, 0x1, UP2 ;  /* 0x00000001ff0c7887 */ /* 0x000fe40009000000 */
[----:B------:R-:W-:Y:S02]  /*3ad0*/  USEL UR16, UR16, URZ, UP2 ;  /* 0x000000ff10107287 */ /* 0x000fe40009000000 */
[----:B------:R-:W-:Y:S02]  /*3ae0*/  UIADD3 UR30, UPT, UPT, UR24, 0x80, URZ ;  /* 0x00000080181e7890 */ /* 0x000fe4000fffe0ff */
[----:B------:R-:W-:Y:S01]  /*3af0*/  @UP1 ULEA UR4, UR16, UR6, 0x3 ;  /* 0x0000000610041291 */ /* 0x000fe2000f8e18ff */
[----:B------:R-:W-:Y:S01]  /*3b00*/  LOP3.LUT R8, R8, UR12, RZ, 0x3c, !PT ;  /* 0x0000000c08087c12 */ /* 0x000fe2000f8e3cff */
[----:B------:R-:W-:Y:S02]  /*3b10*/  UIADD3 UR28, UPT, UPT, UR26, 0x80, URZ ;  /* 0x000000801a1c7890 */ /* 0x000fe4000fffe0ff */
[----:B------:R-:W-:Y:S01]  /*3b20*/  UIADD3 UR7, UPT, UPT, UR7, 0x80, URZ ;  /* 0x0000008007077890 */ /* 0x000fe2000fffe0ff */
[----:B-1----:R-:W-:Y:S01]  /*3b30*/  @P0 SHF.L.U32 R0, R8, 0x1f, RZ ;  /* 0x0000001f08000819 */ /* 0x002fe200000006ff */
[----:B------:R-:W-:Y:S01]  /*3b40*/  UMOV UR25, 0x40004040 ;  /* 0x4000404000197882 */ /* 0x000fe20000000000 */
[----:B------:R-:W-:Y:S01]  /*3b50*/  UMOV UR27, 0x40004040 ;  /* 0x40004040001b7882 */ /* 0x000fe20000000000 */
[----:B------:R-:W-:Y:S01]  /*3b60*/  UMOV UR31, 0x40004040 ;  /* 0x40004040001f7882 */ /* 0x000fe20000000000 */
[----:B------:R2:W4:Y:S01]  /*3b70*/  @P0 SYNCS.PHASECHK.TRANS64.TRYWAIT P2, [UR4], R0 ;  /* 0x00000000ff0005a7 */ /* 0x0005220008041104 */
[----:B------:R-:W-:Y:S01]  /*3b80*/  UIADD3 UR14, UPT, UPT, UR14, -0x1, URZ ;  /* 0xffffffff0e0e7890 */ /* 0x000fe2000fffe0ff */
[----:B------:R2:W-:Y:S01]  /*3b90*/  UTCHMMA gdesc[UR26], gdesc[UR24], tmem[UR9], tmem[UR22], idesc[UR23], UP4 ;  /* 0x00ff16181a0075ea */ /* 0x0005e2000a000009 */
[----:B------:R-:W-:Y:S01]  /*3ba0*/  UPLOP3.LUT UP4, UPT, UPT, UPT, UPT, 0x80, 0x8 ;  /* 0x000000000008789c */ /* 0x000fe20003f8f070 */
[----:B------:R-:W-:Y:S01]  /*3bb0*/  UMOV UR29, 0x40004040 ;  /* 0x40004040001d7882 */ /* 0x000fe20000000000 */
[----:B------:R-:W-:Y:S01]  /*3bc0*/  UMOV UR13, UR16 ;  /* 0x00000010000d7c82 */ /* 0x000fe20008000000 */
[----:B------:R2:W-:Y:S01]  /*3bd0*/  UTCHMMA gdesc[UR28], gdesc[UR30], tmem[UR9], tmem[UR20], idesc[UR21], UPT ;  /* 0x00ff141e1c0075ea */ /* 0x0005e2000b800009 */
[----:B------:R2:W-:Y:S01]  /*3be0*/  UTCBAR [UR7], URZ ;  /* 0x000000ff070073e9 */ /* 0x0005e200080000ff */
[----:B------:R-:W-:Y:S06]  /*3bf0*/  BRA.U UP0, `(.L_x_71) ;  /* 0xfffffffd00787547 */ /* 0x000fec000b83ffff */
.L_x_68:
[----:B------:R-:W-:Y:S01]  /*3c00*/  UIADD3 UR17, UPT, UPT, UR17, 0x1, URZ ;  /* 0x0000000111117890 */ /* 0x000fe2000fffe0ff */
[C---:B------:R-:W-:Y:S01]  /*3c10*/  ISETP.NE.AND P0, PT, R10.reuse, 0x2, PT ;  /* 0x000000020a00780c */ /* 0x040fe20003f05270 */
[----:B------:R-:W-:Y:S02]  /*3c20*/  UIADD3 UR8, UPT, UPT, UR8, 0x160, URZ ;  /* 0x0000016008087890 */ /* 0x000fe4000fffe0ff */
[----:B------:R-:W-:Y:S01]  /*3c30*/  UISETP.NE.AND UP0, UPT, UR17, 0x4, UPT ;  /* 0x000000041100788c */ /* 0x000fe2000bf05270 */
[----:B-12---:R-:W-:Y:S02]  /*3c40*/  SEL R0, RZ, 0x1, P0 ;  /* 0x00000001ff007807 */ /* 0x006fe40000000000 */
[----:B------:R-:W-:Y:S01]  /*3c50*/  SEL R10, R10, RZ, P0 ;  /* 0x000000ff0a0a7207 */ /* 0x000fe20000000000 */
[----:B------:R-:W-:Y:S01]  /*3c60*/  USEL UR4, URZ, 0x1, UP0 ;  /* 0x00000001ff047887 */ /* 0x000fe20008000000 */
[----:B------:R-:W-:Y:S01]  /*3c70*/  LOP3.LUT R9, R9, R0, RZ, 0x3c, !PT ;  /* 0x0000000009097212 */ /* 0x000fe200078e3cff */
[----:B------:R-:W-:Y:S01]  /*3c80*/  USEL UR17, UR17, URZ, UP0 ;  /* 0x000000ff11117287 */ /* 0x000fe20008000000 */
[----:B------:R1:W-:Y:S03]  /*3c90*/  UTCBAR [UR8], URZ ;  /* 0x000000ff080073e9 */ /* 0x0003e600080000ff */
[----:B------:R-:W-:Y:S01]  /*3ca0*/  LOP3.LUT R11, R11, UR4, RZ, 0x3c, !PT ;  /* 0x000000040b0b7c12 */ /* 0x000fe2000f8e3cff */
[----:B------:R-:W-:Y:S07]  /*3cb0*/  @P1 BRA `(.L_x_72) ;  /* 0xfffffff800c81947 */ /* 0x000fee000383ffff */
[----:B------:R-:W2:Y:S01]  /*3cc0*/  S2UR UR4, SR_CgaCtaId ;  /* 0x00000000000479c3 */ /* 0x000ea20000008800 */
[----:B------:R-:W-:Y:S01]  /*3cd0*/  ELECT P0, URZ, PT ;  /* 0x0000000000ff782f */ /* 0x000fe20003800000 */
[----:B------:R-:W-:Y:S01]  /*3ce0*/  IMAD.MOV.U32 R0, RZ, RZ, 0x1 ;  /* 0x00000001ff007424 */ /* 0x000fe200078e00ff */
[----:B------:R-:W-:Y:S01]  /*3cf0*/  UIADD3 UR6, UPT, UPT, UR6, 0x180, URZ ;  /* 0x0000018006067890 */ /* 0x000fe2000fffe0ff */
[----:B------:R-:W-:Y:S01]  /*3d00*/  SHF.L.U32 R2, R11, 0x1f, RZ ;  /* 0x0000001f0b027819 */ /* 0x000fe200000006ff */
[----:B------:R-:W-:-:S03]  /*3d10*/  UMOV UR5, 0x40 ;  /* 0x0000004000057882 */ /* 0x000fc60000000000 */
[----:B------:R-:W-:Y:S01]  /*3d20*/  UVIRTCOUNT.DEALLOC.SMPOOL 0x80 ;  /* 0x000000800000784c */ /* 0x000fe20000000000 */
[----:B--2---:R-:W-:Y:S02]  /*3d30*/  ULEA UR4, UR4, UR5, 0x18 ;  /* 0x0000000504047291 */ /* 0x004fe4000f8ec0ff */
[----:B------:R-:W-:-:S07]  /*3d40*/  ULEA UR5, UR17, UR6, 0x3 ;  /* 0x0000000611057291 */ /* 0x000fce000f8e18ff */
[----:B------:R2:W-:Y:S02]  /*3d50*/  @P0 STS.U8 [UR4+0x1c], R0 ;  /* 0x00001c00ff000988 */ /* 0x0005e40008000004 */
[----:B------:R-:W3:Y:S02]  /*3d60*/  SYNCS.PHASECHK.TRANS64.TRYWAIT P0, [UR5], R2 ;  /* 0x00000002ff0075a7 */ /* 0x000ee40008001105 */
[----:B--23--:R-:W-:Y:S05]  /*3d70*/  @!P0 BRA `(.L_x_73) ;  /* 0x0000004800288947 */ /* 0x00cfea0003800000 */
.L_x_172:
[----:B------:R-:W-:-:S04]  /*3d80*/  UIADD3 UR7, UPT, UPT, UR17, 0x1, URZ ;  /* 0x0000000111077890 */ /* 0x000fc8000fffe0ff */
[----:B------:R-:W-:-:S04]  /*3d90*/  UISETP.NE.AND UP0, UPT, UR7, 0x4, UPT ;  /* 0x000000040700788c */ /* 0x000fc8000bf05270 */
[----:B-1----:R-:W-:Y:S02]  /*3da0*/  USEL UR8, URZ, 0x1, UP0 ;  /* 0x00000001ff087887 */ /* 0x002fe40008000000 */
[----:B------:R-:W-:-:S04]  /*3db0*/  USEL UR7, UR7, URZ, UP0 ;  /* 0x000000ff07077287 */ /* 0x000fc80008000000 */
[----:B------:R-:W-:Y:S01]  /*3dc0*/  ULEA UR5, UR7, UR6, 0x3 ;  /* 0x0000000607057291 */ /* 0x000fe2000f8e18ff */
[----:B--2---:R-:W-:-:S04]  /*3dd0*/  LOP3.LUT R2, R11, UR8, RZ, 0x3c, !PT ;  /* 0x000000080b027c12 */ /* 0x004fc8000f8e3cff */
[----:B------:R-:W-:-:S04]  /*3de0*/  SHF.L.U32 R3, R2, 0x1f, RZ ;  /* 0x0000001f02037819 */ /* 0x000fc800000006ff */
[----:B------:R-:W1:Y:S02]  /*3df0*/  SYNCS.PHASECHK.TRANS64.TRYWAIT P0, [UR5], R3 ;  /* 0x00000003ff0075a7 */ /* 0x000e640008001105 */
[----:B-1----:R-:W-:Y:S05]  /*3e00*/  @!P0 BRA `(.L_x_74) ;  /* 0x00000048001c8947 */ /* 0x002fea0003800000 */
.L_x_174:
        /* <DEDUP_REMOVED lines=9> */
.L_x_176:
[----:B------:R-:W-:-:S04]  /*3ea0*/  UIADD3 UR7, UPT, UPT, UR7, 0x1, URZ ;  /* 0x0000000107077890 */ /* 0x000fc8000fffe0ff */
[----:B------:R-:W-:-:S04]  /*3eb0*/  UISETP.NE.AND UP0, UPT, UR7, 0x4, UPT ;  /* 0x000000040700788c */ /* 0x000fc8000bf05270 */
[----:B------:R-:W-:Y:S02]  /*3ec0*/  USEL UR5, URZ, 0x1, UP0 ;  /* 0x00000001ff057887 */ /* 0x000fe40008000000 */
[----:B------:R-:W-:-:S04]  /*3ed0*/  USEL UR7, UR7, URZ, UP0 ;  /* 0x000000ff07077287 */ /* 0x000fc80008000000 */
[----:B------:R-:W-:Y:S01]  /*3ee0*/  ULEA UR7, UR7, UR6, 0x3 ;  /* 0x0000000607077291 */ /* 0x000fe2000f8e18ff */
[----:B------:R-:W-:-:S04]  /*3ef0*/  LOP3.LUT R2, R2, UR5, RZ, 0x3c, !PT ;  /* 0x0000000502027c12 */ /* 0x000fc8000f8e3cff */
[----:B------:R-:W-:-:S04]  /*3f00*/  SHF.L.U32 R2, R2, 0x1f, RZ ;  /* 0x0000001f02027819 */ /* 0x000fc800000006ff */
[----:B------:R-:W2:Y:S02]  /*3f10*/  SYNCS.PHASECHK.TRANS64.TRYWAIT P0, [UR7], R2 ;  /* 0x00000002ff0075a7 */ /* 0x000ea40008001107 */
[----:B--2---:R-:W-:Y:S05]  /*3f20*/  @!P0 BRA `(.L_x_76) ;  /* 0x0000004800048947 */ /* 0x004fea0003800000 */
.L_x_178:
[----:B------:R-:W-:Y:S01]  /*3f30*/  NOP ;  /* 0x0000000000007918 */ /* 0x000fe20000000000 */
[----:B-1----:R-:W1:Y:S01]  /*3f40*/  LDS R0, [UR4+0x14] ;  /* 0x00001404ff007984 */ /* 0x002e620008000800 */
[----:B------:R-:W-:Y:S01]  /*3f50*/  ULOP3.LUT UR6, UR19, 0xffff, URZ, 0xc0, !UPT ;  /* 0x0000ffff13067892 */ /* 0x000fe2000f8ec0ff */
[----:B------:R-:W-:Y:S01]  /*3f60*/  UMOV UR8, 0xffff ;  /* 0x0000ffff00087882 */ /* 0x000fe20000000000 */
[----:B------:R-:W-:Y:S02]  /*3f70*/  UMOV UR5, 0x1 ;  /* 0x0000000100057882 */ /* 0x000fe40000000000 */
[----:B------:R-:W-:-:S04]  /*3f80*/  USHF.R.U32.HI UR6, URZ, 0x5, UR6 ;  /* 0x00000005ff067899 */ /* 0x000fc80008011606 */
[----:B------:R-:W-:Y:S02]  /*3f90*/  USHF.L.U32 UR8, UR8, UR6, URZ ;  /* 0x0000000608087299 */ /* 0x000fe400080006ff */
[----:B------:R-:W-:-:S04]  /*3fa0*/  USHF.L.U32 UR5, UR5, UR6, URZ ;  /* 0x0000000605057299 */ /* 0x000fc800080006ff */
[----:B-1----:R-:W-:-:S04]  /*3fb0*/  LOP3.LUT R0, R0, UR8, RZ, 0xc0, !PT ;  /* 0x0000000800007c12 */ /* 0x002fc8000f8ec0ff */
[----:B------:R-:W-:-:S13]  /*3fc0*/  ISETP.NE.AND P0, PT, R0, UR8, PT ;  /* 0x0000000800007c0c */ /* 0x000fda000bf05270 */
[----:B------:R-:W-:Y:S05]  /*3fd0*/  @P0 BRA `(.L_x_77) ;  /* 0x0000000000580947 */ /* 0x000fea0003800000 */
[----:B------:R-:W1:Y:S02]  /*3fe0*/  LDS R0, [UR4+0x18] ;  /* 0x00001804ff007984 */ /* 0x000e640008000800 */
[----:B-1----:R-:W-:-:S04]  /*3ff0*/  LOP3.LUT R0, R0, UR5, RZ, 0xc0, !PT ;  /* 0x0000000500007c12 */ /* 0x002fc8000f8ec0ff */
[----:B------:R-:W-:-:S13]  /*4000*/  ISETP.NE.AND P0, PT, R0, UR5, PT ;  /* 0x0000000500007c0c */ /* 0x000fda000bf05270 */
[----:B------:R-:W-:Y:S05]  /*4010*/  @P0 BRA `(.L_x_78) ;  /* 0x00000000003c0947 */ /* 0x000fea0003800000 */
[----:B------:R-:W1:Y:S01]  /*4020*/  S2R R2, SR_LANEID ;  /* 0x0000000000027919 */ /* 0x000e620000000000 */
[----:B------:R-:W-:Y:S01]  /*4030*/  ULOP3.LUT UR8, URZ, UR8, URZ, 0x33, !UPT ;  /* 0x00000008ff087292 */ /* 0x000fe2000f8e33ff */
[----:B------:R-:W-:Y:S02]  /*4040*/  VOTEU.ANY UR7, UPT, PT ;  /* 0x0000000000077886 */ /* 0x000fe400038e0100 */
[----:B------:R-:W-:-:S03]  /*4050*/  UFLO.U32 UR7, UR7 ;  /* 0x00000007000772bd */ /* 0x000fc600080e0000 */
[----:B------:R-:W-:-:S04]  /*4060*/  IMAD.U32 R0, RZ, RZ, UR8 ;  /* 0x00000008ff007e24 */ /* 0x000fc8000f8e00ff */
[----:B------:R2:W3:Y:S02]  /*4070*/  REDUX UR6, R0 ;  /* 0x00000000000673c4 */ /* 0x0004e40000000000 */
[----:B------:R1:W-:Y:S02]  /*4080*/  UTCATOMSWS.AND URZ, UR8 ;  /* 0x0000000800ff79e3 */ /* 0x0003e40008000000 */
[----:B-1----:R-:W-:Y:S02]  /*4090*/  ISETP.EQ.U32.AND P0, PT, R2, UR7, PT ;  /* 0x0000000702007c0c */ /* 0x002fe4000bf02070 */
[----:B--2---:R-:W-:Y:S02]  /*40a0*/  LOP3.LUT R0, RZ, UR5, RZ, 0x33, !PT ;  /* 0x00000005ff007c12 */ /* 0x004fe4000f8e33ff */
[----:B---3--:R-:W-:Y:S02]  /*40b0*/  MOV R2, UR6 ;  /* 0x0000000600027c02 */ /* 0x008fe40008000f00 */
[----:B------:R-:W1:Y:S07]  /*40c0*/  REDUX UR5, R0 ;  /* 0x00000000000573c4 */ /* 0x000e6e0000000000 */
[----:B------:R2:W-:Y:S01]  /*40d0*/  @P0 ATOMS.AND RZ, [UR4+0x14], R2 ;  /* 0x00001402ffff098c */ /* 0x0005e2000a800004 */
[----:B-1----:R-:W-:-:S05]  /*40e0*/  IMAD.U32 R0, RZ, RZ, UR5 ;  /* 0x00000005ff007e24 */ /* 0x002fca000f8e00ff */
[----:B------:R2:W-:Y:S01]  /*40f0*/  @P0 ATOMS.AND RZ, [UR4+0x18], R0 ;  /* 0x00001800ffff098c */ /* 0x0005e2000a800004 */
[----:B------:R-:W-:Y:S05]  /*4100*/  BRA `(.L_x_79) ;  /* 0x0000000000147947 */ /* 0x000fea0003800000 */
.L_x_78:
[----:B------:R-:W-:Y:S02]  /*4110*/  MOV R2, 0x4130 ;  /* 0x0000413000027802 */ /* 0x000fe40000000f00 */
[----:B----45:R-:W-:Y:S05]  /*4120*/  CALL.REL.NOINC `($__internal_0_$__cuda_sm10x_tcgen05_guardrail_trap_col_being_dealloced_not_returned_by_alloc) ;  /* 0x0000004800787944 */ /* 0x030fea0003c00000 */
[----:B------:R-:W-:Y:S05]  /*4130*/  BRA `(.L_x_79) ;  /* 0x0000000000087947 */ /* 0x000fea0003800000 */
.L_x_77:
[----:B------:R-:W-:Y:S02]  /*4140*/  MOV R2, 0x4160 ;  /* 0x0000416000027802 */ /* 0x000fe40000000f00 */
[----:B----45:R-:W-:Y:S05]  /*4150*/  CALL.REL.NOINC `($__internal_2_$__cuda_sm10x_tcgen05_guardrail_trap_unallocated_columns_being_dealloced) ;  /* 0x0000004800847944 */ /* 0x030fea0003c00000 */
.L_x_79:
[----:B------:R-:W-:Y:S01]  /*4160*/  NOP ;  /* 0x0000000000007918 */ /* 0x000fe20000000000 */
[----:B------:R-:W-:Y:S05]  /*4170*/  EXIT ;  /* 0x000000000000794d */ /* 0x000fea0003800000 */
.L_x_61:
[----:B------:R-:W-:-:S09]  /*4180*/  UISETP.NE.OR UP2, UPT, UR8, 0x3, !UP2 ;  /* 0x000000030800788c */ /* 0x000fd2000d745670 */
[----:B------:R-:W-:Y:S05]  /*4190*/  BRA.U UP2, `(.L_x_80) ;  /* 0x0000000d02b07547 */ /* 0x000fea000b800000 */
[----:B------:R-:W1:Y:S01]  /*41a0*/  LDC R0, c[0x0][0xb30] ;  /* 0x0002cc00ff007b82 */ /* 0x000e620000000800 */
[----:B------:R-:W2:Y:S01]  /*41b0*/  LDCU.64 UR8, c[0x0][0x888] ;  /* 0x00011100ff0877ac */ /* 0x000ea20008000a00 */
[----:B------:R-:W-:Y:S02]  /*41c0*/  HFMA2 R27, -RZ, RZ, 0, 0 ;  /* 0x00000000ff1b7431 */ /* 0x000fe400000001ff */
[----:B------:R-:W-:Y:S01]  /*41d0*/  IMAD.MOV.U32 R29, RZ, RZ, 0x1 ;  /* 0x00000001ff1d7424 */ /* 0x000fe200078e00ff */
[----:B------:R-:W-:Y:S01]  /*41e0*/  MOV R25, 0x2000 ;  /* 0x0000200000197802 */ /* 0x000fe20000000f00 */
[----:B------:R-:W4:Y:S01]  /*41f0*/  LDCU.64 UR4, c[0x0][0x890] ;  /* 0x00011200ff0477ac */ /* 0x000f220008000a00 */
[----:B------:R-:W-:Y:S01]  /*4200*/  IMAD.MOV.U32 R28, RZ, RZ, RZ ;  /* 0x000000ffff1c7224 */ /* 0x000fe200078e00ff */
[----:B------:R-:W3:Y:S01]  /*4210*/  LDC R24, c[0x0][0x370] ;  /* 0x0000dc00ff187b82 */ /* 0x000ee20000000800 */
[----:B------:R-:W-:Y:S01]  /*4220*/  UMOV UR7, 0x400 ;  /* 0x0000040000077882 */ /* 0x000fe20000000000 */
[----:B------:R-:W-:-:S02]  /*4230*/  UPLOP3.LUT UP1, UPT, UPT, UPT, UPT, 0x40, 0x4 ;  /* 0x000000000004789c */ /* 0x000fc40003f2e870 */
[----:B------:R-:W-:Y:S01]  /*4240*/  ULEA UR7, UR37, UR7, 0x18 ;  /* 0x0000000725077291 */ /* 0x000fe2000f8ec0ff */
[----:B------:R-:W-:-:S03]  /*4250*/  UMOV UR13, URZ ;  /* 0x000000ff000d7c82 */ /* 0x000fc60008000000 */
[----:B------:R-:W3:Y:S01]  /*4260*/  LDC R3, c[0x0][0xb0c] ;  /* 0x0002c300ff037b82 */ /* 0x000ee20000000800 */
[----:B--2---:R-:W-:Y:S02]  /*4270*/  UISETP.NE.U32.AND UP3, UPT, UR8, URZ, UPT ;  /* 0x000000ff0800728c */ /* 0x004fe4000bf65070 */
[----:B----4-:R-:W-:-:S05]  /*4280*/  UISETP.NE.U32.AND UP4, UPT, UR4, URZ, UPT ;  /* 0x000000ff0400728c */ /* 0x010fca000bf85070 */
[----:B------:R-:W2:Y:S01]  /*4290*/  LDC R18, c[0x0][0xb20] ;  /* 0x0002c800ff127b82 */ /* 0x000ea20000000800 */
[----:B-1----:R-:W-:Y:S01]  /*42a0*/  ISETP.NE.AND P1, PT, R0, 0x1, PT ;  /* 0x000000010000780c */ /* 0x002fe20003f25270 */
[----:B------:R-:W-:Y:S02]  /*42b0*/  UISETP.NE.AND.EX UP3, UPT, UR9, URZ, UPT, UP3 ;  /* 0x000000ff0900728c */ /* 0x000fe4000bf65330 */
[----:B------:R-:W-:-:S04]  /*42c0*/  UISETP.NE.AND.EX UP4, UPT, UR5, URZ, UPT, UP4 ;  /* 0x000000ff0500728c */ /* 0x000fc8000bf85340 */
[----:B------:R-:W1:Y:S08]  /*42d0*/  LDC.64 R30, c[0x0][0x348] ;  /* 0x0000d200ff1e7b82 */ /* 0x000e700000000a00 */
[----:B------:R-:W4:Y:S08]  /*42e0*/  LDC.64 R16, c[0x0][0xb10] ;  /* 0x0002c400ff107b82 */ /* 0x000f300000000a00 */
[----:B------:R-:W1:Y:S08]  /*42f0*/  LDC.64 R6, c[0x0][0xb18] ;  /* 0x0002c600ff067b82 */ /* 0x000e700000000a00 */
[----:B------:R-:W1:Y:S08]  /*4300*/  LDC.64 R4, c[0x0][0xb28] ;  /* 0x0002ca00ff047b82 */ /* 0x000e700000000a00 */
[----:B--23--:R-:W1:Y:S02]  /*4310*/  LDC R19, c[0x0][0x374] ;  /* 0x0000dd00ff137b82 */ /* 0x00ce640000000800 */
.L_x_89:
[C---:B------:R-:W-:Y:S02]  /*4320*/  LEA R0, R28.reuse, UR7, 0x3 ;  /* 0x000000071c007c11 */ /* 0x040fe4000f8e18ff */
[----:B------:R-:W-:Y:S02]  /*4330*/  SHF.L.U32 R2, R27, 0x1f, RZ ;  /* 0x0000001f1b027819 */ /* 0x000fe400000006ff */
[----:B------:R-:W-:Y:S02]  /*4340*/  LEA R20, R28, UR7, 0x4 ;  /* 0x000000071c147c11 */ /* 0x000fe4000f8e20ff */
[----:B--2---:R-:W2:Y:S02]  /*4350*/  SYNCS.PHASECHK.TRANS64.TRYWAIT P0, [R0+URZ+0x140], R2 ;  /* 0x00014002000075a7 */ /* 0x004ea400080011ff */
[----:B--2---:R-:W-:Y:S05]  /*4360*/  @!P0 BRA `(.L_x_81) ;  /* 0x00000044000c8947 */ /* 0x004fea0003800000 */
.L_x_179:
[----:B------:R-:W-:Y:S01]  /*4370*/  ISETP.GE.AND P0, PT, R40, 0x1, PT ;  /* 0x000000012800780c */ /* 0x000fe20003f06270 */
[----:B------:R-:W3:Y:S01]  /*4380*/  LDS.128 R20, [R20+0x1d0] ;  /* 0x0001d00014147984 */ /* 0x000ee20000000c00 */
[----:B--2---:R-:W-:Y:S01]  /*4390*/  VIADD R0, R0, 0x150 ;  /* 0x0000015000007836 */ /* 0x004fe20000000000 */
[----:B------:R-:W-:Y:S01]  /*43a0*/  @!PT LDS RZ, [RZ] ;  /* 0x00000000fffff984 */ /* 0x000fe20000000800 */
[----:B------:R-:W-:Y:S01]  /*43b0*/  @!PT LDS RZ, [RZ] ;  /* 0x00000000fffff984 */ /* 0x000fe20000000800 */
[----:B------:R-:W-:Y:S01]  /*43c0*/  @!PT LDS RZ, [RZ] ;  /* 0x00000000fffff984 */ /* 0x000fe20000000800 */
[----:B------:R-:W-:Y:S01]  /*43d0*/  @!PT LDS RZ, [RZ] ;  /* 0x00000000fffff984 */ /* 0x000fe20000000800 */
[----:B------:R2:W-:Y:S06]  /*43e0*/  MEMBAR.ALL.CTA ;  /* 0x0000000000007992 */ /* 0x0005ec0000008000 */
[----:B--2---:R-:W2:Y:S01]  /*43f0*/  FENCE.VIEW.ASYNC.S ;  /* 0x00000000000073c6 */ /* 0x004ea20000000000 */
[----:B------:R-:W-:Y:S04]  /*4400*/  PRMT R0, RZ, 0x654, R0 ;  /* 0x00000654ff007816 */ /* 0x000fe80000000000 */
[----:B--2---:R2:W-:Y:S01]  /*4410*/  SYNCS.ARRIVE.TRANS64.RED.A1T0 RZ, [R0+URZ], RZ ;  /* 0x000000ff00ff79a7 */ /* 0x0045e200081004ff */
[----:B---3--:R-:W-:Y:S11]  /*4420*/  LOP3.LUT P3, RZ, R22, 0x1, RZ, 0xc0, !PT ;  /* 0x0000000116ff7812 */ /* 0x008ff6000786c0ff */
[----:B------:R-:W-:Y:S02]  /*4430*/  @!UPT UIADD3 URZ, UPT, UPT, URZ, URZ, URZ ;  /* 0x000000fffffff290 */ /* 0x000fe4000fffe0ff */
[----:B------:R-:W-:Y:S02]  /*4440*/  @P3 MOV R11, R20 ;  /* 0x00000014000b3202 */ /* 0x000fe40000000f00 */
[----:B------:R-:W-:Y:S01]  /*4450*/  @P3 LOP3.LUT R10, R21, 0xffff, RZ, 0xc0, !PT ;  /* 0x0000ffff150a3812 */ /* 0x000fe200078ec0ff */
[----:B--2---:R-:W-:Y:S06]  /*4460*/  @!P0 BRA `(.L_x_82) ;  /* 0x0000000000a48947 */ /* 0x004fec0003800000 */
[-C--:B-1----:R-:W-:Y:S01]  /*4470*/  IMAD.HI.U32 R0, R19, R7.reuse, RZ ;  /* 0x0000000713007227 */ /* 0x082fe200078e00ff */
[----:B------:R-:W-:Y:S02]  /*4480*/  ISETP.NE.AND P0, PT, R6, 0x1, PT ;  /* 0x000000010600780c */ /* 0x000fe40003f05270 */
[----:B------:R-:W-:Y:S01]  /*4490*/  ISETP.NE.AND P2, PT, R40, 0x1, PT ;  /* 0x000000012800780c */ /* 0x000fe20003f45270 */
[----:B----4-:R-:W-:Y:S01]  /*44a0*/  IMAD.HI.U32 R9, R24, R16, RZ ;  /* 0x0000001018097227 */ /* 0x010fe200078e00ff */
[----:B------:R-:W-:Y:S02]  /*44b0*/  SHF.R.U32.HI R0, RZ, R18, R0 ;  /* 0x00000012ff007219 */ /* 0x000fe40000011600 */
[----:B------:R-:W-:Y:S01]  /*44c0*/  ISETP.NE.AND P4, PT, R3, 0x1, PT ;  /* 0x000000010300780c */ /* 0x000fe20003f85270 */
[----:B------:R-:W-:Y:S01]  /*44d0*/  IMAD.HI.U32 R13, R10, R7, RZ ;  /* 0x000000070a0d7227 */ /* 0x000fe200078e00ff */
[----:B------:R-:W-:Y:S02]  /*44e0*/  SHF.R.U32.HI R9, RZ, R17, R9 ;  /* 0x00000011ff097219 */ /* 0x000fe40000011609 */
[----:B------:R-:W-:Y:S01]  /*44f0*/  SEL R0, R19, R0, !P0 ;  /* 0x0000000013007207 */ /* 0x000fe20004000000 */
[----:B------:R-:W-:Y:S01]  /*4500*/  IMAD.HI.U32 R12, R11, R16, RZ ;  /* 0x000000100b0c7227 */ /* 0x000fe200078e00ff */
[----:B------:R-:W-:Y:S03]  /*4510*/  SEL R9, R24, R9, !P4 ;  /* 0x0000000918097207 */ /* 0x000fe60006000000 */
[-C--:B------:R-:W-:Y:S01]  /*4520*/  IMAD.HI.U32 R8, R0, R4.reuse, RZ ;  /* 0x0000000400087227 */ /* 0x080fe200078e00ff */
[----:B------:R-:W-:Y:S03]  /*4530*/  SHF.R.U32.HI R12, RZ, R17, R12 ;  /* 0x00000011ff0c7219 */ /* 0x000fe6000001160c */
[----:B------:R-:W-:Y:S01]  /*4540*/  IMAD.HI.U32 R2, R9, R4, RZ ;  /* 0x0000000409027227 */ /* 0x000fe200078e00ff */
[-C--:B------:R-:W-:Y:S02]  /*4550*/  @P2 SHF.R.U32.HI R0, RZ, R5.reuse, R8 ;  /* 0x00000005ff002219 */ /* 0x080fe40000011608 */
[----:B------:R-:W-:Y:S02]  /*4560*/  SHF.R.U32.HI R8, RZ, R18, R13 ;  /* 0x00000012ff087219 */ /* 0x000fe4000001160d */
[----:B------:R-:W-:Y:S01]  /*4570*/  @P2 SHF.R.U32.HI R9, RZ, R5, R2 ;  /* 0x00000005ff092219 */ /* 0x000fe20000011602 */
[----:B------:R-:W-:Y:S01]  /*4580*/  IMAD R0, R40, R0, RZ ;  /* 0x0000000028007224 */ /* 0x000fe200078e02ff */
[----:B------:R-:W-:Y:S02]  /*4590*/  SEL R8, R10, R8, !P0 ;  /* 0x000000080a087207 */ /* 0x000fe40004000000 */
[----:B------:R-:W-:Y:S01]  /*45a0*/  SEL R2, R11, R12, !P4 ;  /* 0x0000000c0b027207 */ /* 0x000fe20006000000 */
[----:B------:R-:W-:Y:S01]  /*45b0*/  IMAD R12, R40, R9, RZ ;  /* 0x00000009280c7224 */ /* 0x000fe200078e02ff */
[C---:B------:R-:W-:Y:S01]  /*45c0*/  ISETP.GE.AND P0, PT, R8.reuse, R0, PT ;  /* 0x000000000800720c */ /* 0x040fe20003f06270 */
[----:B------:R-:W-:Y:S03]  /*45d0*/  IMAD.HI.U32 R0, R8, R4, RZ ;  /* 0x0000000408007227 */ /* 0x000fe600078e00ff */
[----:B------:R-:W-:Y:S02]  /*45e0*/  ISETP.GE.OR P0, PT, R2, R12, P0 ;  /* 0x0000000c0200720c */ /* 0x000fe40000706670 */
[-C--:B------:R-:W-:Y:S04]  /*45f0*/  SHF.R.U32.HI R0, RZ, R5.reuse, R0 ;  /* 0x00000005ff007219 */ /* 0x080fe80000011600 */
[----:B------:R-:W-:Y:S05]  /*4600*/  SEL R13, R8, R0, !P2 ;  /* 0x00000000080d7207 */ /* 0x000fea0005000000 */
[----:B------:R-:W-:Y:S02]  /*4610*/  IMAD.MOV R12, RZ, RZ, -R13 ;  /* 0x000000ffff0c7224 */ /* 0x000fe400078e0a0d */
[----:B------:R-:W-:Y:S04]  /*4620*/  @!P0 IMAD.HI.U32 R0, R2, R4, RZ ;  /* 0x0000000402008227 */ /* 0x000fe800078e00ff */
[----:B------:R-:W-:Y:S01]  /*4630*/  IMAD R12, R40, R12, R8 ;  /* 0x0000000c280c7224 */ /* 0x000fe200078e0208 */
[----:B------:R-:W-:Y:S04]  /*4640*/  @!P0 SHF.R.U32.HI R0, RZ, R5, R0 ;  /* 0x00000005ff008219 */ /* 0x000fe80000011600 */
[----:B------:R-:W-:Y:S04]  /*4650*/  @!P0 SEL R0, R2, R0, !P2 ;  /* 0x0000000002008207 */ /* 0x000fe80005000000 */
[----:B------:R-:W-:Y:S01]  /*4660*/  @!P0 IADD3 R13, PT, PT, R13, -R0, RZ ;  /* 0x800000000d0d8210 */ /* 0x000fe20007ffe0ff */
[----:B------:R-:W-:Y:S01]  /*4670*/  @!P0 IMAD R0, R9, R12, R0 ;  /* 0x0000000c09008224 */ /* 0x000fe200078e0200 */
[----:B------:R-:W-:Y:S01]  /*4680*/  IADD3 R9, PT, PT, -R8, RZ, RZ ;  /* 0x000000ff08097210 */ /* 0x000fe20007ffe1ff */
[--C-:B------:R-:W-:Y:S02]  /*4690*/  IMAD.MOV R12, RZ, RZ, -R2.reuse ;  /* 0x000000ffff0c7224 */ /* 0x100fe400078e0a02 */
[----:B------:R-:W-:Y:S02]  /*46a0*/  @!P0 IMAD R8, R13, R40, R2 ;  /* 0x000000280d088224 */ /* 0x000fe400078e0202 */
[----:B------:R-:W-:Y:S02]  /*46b0*/  @!P0 IMAD.MOV.U32 R2, RZ, RZ, R0 ;  /* 0x000000ffff028224 */ /* 0x000fe400078e0000 */
[----:B------:R-:W-:Y:S02]  /*46c0*/  IMAD R11, R3, R12, R11 ;  /* 0x0000000c030b7224 */ /* 0x000fe400078e020b */
[----:B------:R-:W-:Y:S02]  /*46d0*/  IMAD R10, R6, R9, R10 ;  /* 0x00000009060a7224 */ /* 0x000fe400078e020a */
[----:B------:R-:W-:Y:S02]  /*46e0*/  IMAD R11, R2, R3, R11 ;  /* 0x00000003020b7224 */ /* 0x000fe400078e020b */
[----:B------:R-:W-:Y:S02]  /*46f0*/  IMAD R10, R8, R6, R10 ;  /* 0x00000006080a7224 */ /* 0x000fe400078e020a */
.L_x_82:
[----:B------:R-:W-:Y:S05]  /*4700*/  BRA.U UP1, `(.L_x_83) ;  /* 0x0000000101107547 */ /* 0x000fea000b800000 */
[----:B------:R-:W-:Y:S04]  /*4710*/  MOV R2, UR6 ;  /* 0x0000000600027c02 */ /* 0x000fe80008000f00 */
[----:B------:R-:W-:Y:S04]  /*4720*/  SHF.L.U32 R2, R2, 0x1f, RZ ;  /* 0x0000001f02027819 */ /* 0x000fe800000006ff */
[----:B------:R-:W2:Y:S02]  /*4730*/  SYNCS.PHASECHK.TRANS64.TRYWAIT P0, [UR7+0x138], R2 ;  /* 0x00013802ff0075a7 */ /* 0x000ea40008001107 */
[----:B--2---:R-:W-:Y:S05]  /*4740*/  @!P0 BRA `(.L_x_84) ;  /* 0x0000004000288947 */ /* 0x004fea0003800000 */
.L_x_83:
[----:B------:R-:W-:Y:S02]  /*4750*/  R2UR UR11, R15 ;  /* 0x000000000f0b72ca */ /* 0x000fe400000e0000 */
[----:B------:R-:W-:Y:S02]  /*4760*/  R2UR UR10, R14 ;  /* 0x000000000e0a72ca */ /* 0x000fe400000e0000 */
[----:B------:R-:W-:Y:S04]  /*4770*/  ISETP.NE.U32.AND P2, PT, RZ, UR4, PT ;  /* 0x00000004ff007c0c */ /* 0x000fe8000bf45070 */
[----:B------:R-:W-:Y:S05]  /*4780*/  ISETP.NE.AND.EX P2, PT, RZ, UR5, PT, P2 ;  /* 0x00000005ff007c0c */ /* 0x000fea000bf45320 */
[----:B------:R-:W-:Y:S02]  /*4790*/  USHF.L.U32 UR11, UR11, 0x7, URZ ;  /* 0x000000070b0b7899 */ /* 0x000fe400080006ff */
[----:B------:R-:W-:Y:S01]  /*47a0*/  USHF.L.U32 UR10, UR10, 0x6, URZ ;  /* 0x000000060a0a7899 */ /* 0x000fe200080006ff */
[----:B------:R-:W-:Y:S11]  /*47b0*/  BRA.U !UP4, `(.L_x_85) ;  /* 0x000000010c347547 */ /* 0x000ff6000b800000 */
[----:B------:R-:W-:Y:S01]  /*47c0*/  UPLOP3.LUT UP0, UPT, UPT, UPT, UP3, 0x80, 0x8 ;  /* 0x000000000008789c */ /* 0x000fe20003f0f030 */
[----:B--2---:R-:W-:Y:S02]  /*47d0*/  HFMA2 R0, -RZ, RZ, 0, 5.9604644775390625e-08 ;  /* 0x00000001ff007431 */ /* 0x004fe400000001ff */
[----:B------:R-:W-:Y:S03]  /*47e0*/  IMAD.MOV.U32 R88, RZ, RZ, 0x1 ;  /* 0x00000001ff587424 */ /* 0x000fe600078e00ff */
[----:B------:R-:W-:Y:S05]  /*47f0*/  PLOP3.LUT P0, PT, PT, PT, UP0, 0x80, 0x8 ;  /* 0x000000000008781c */ /* 0x000fea0003f0f008 */
[----:B------:R-:W2:Y:S01]  /*4800*/  @UP0 LDCU.64 UR14, c[0x0][0x888] ;  /* 0x00011100ff0e07ac */ /* 0x000ea20008000a00 */
[----:B------:R-:W-:Y:S07]  /*4810*/  @UP0 UIMAD UR8, UR36, UR4, URZ ;  /* 0x00000004240802a4 */ /* 0x000fee000f8e02ff */
[----:B------:R-:W-:Y:S01]  /*4820*/  @!P0 PRMT R88, R0, 0x7610, R88 ;  /* 0x0000761000588816 */ /* 0x000fe20000000058 */
[----:B--2---:R-:W-:Y:S03]  /*4830*/  @UP0 UIMAD.WIDE UR14, UR8, 0x4, UR14 ;  /* 0x00000004080e08a5 */ /* 0x004fe6000f8e020e */
[----:B------:R-:W2:Y:S03]  /*4840*/  @!UP0 LDCU UR8, c[0x0][0x880] ;  /* 0x00011000ff0887ac */ /* 0x000ea60008000800 */
[----:B------:R-:W-:Y:S01]  /*4850*/  IMAD.U32 R8, RZ, RZ, UR14 ;  /* 0x0000000eff087e24 */ /* 0x000fe2000f8e00ff */
[----:B------:R-:W-:Y:S05]  /*4860*/  MOV R9, UR15 ;  /* 0x0000000f00097c02 */ /* 0x000fea0008000f00 */
[----:B-----5:R3:W5:Y:S02]  /*4870*/  @P0 LDG.E R49, desc[UR46][R8.64] ;  /* 0x0000002e08310981 */ /* 0x020764000c1e1900 */
[----:B--23--:R-:W-:Y:S07]  /*4880*/  @!P0 IMAD.U32 R49, RZ, RZ, UR8 ;  /* 0x00000008ff318e24 */ /* 0x00cfee000f8e00ff */
.L_x_85:
[----:B-----5:R-:W-:Y:S01]  /*4890*/  @!P2 FSETP.EQ.AND P0, PT, R49, RZ, PT ;  /* 0x000000ff3100a20b */ /* 0x020fe20003f02000 */
[----:B------:R-:W-:Y:S01]  /*48a0*/  @!UPT UIADD3 URZ, UPT, UPT, URZ, URZ, URZ ;  /* 0x000000fffffff290 */ /* 0x000fe2000fffe0ff */
[----:B------:R-:W-:Y:S11]  /*48b0*/  @!P2 BRA `(.L_x_86) ;  /* 0x000000000014a947 */ /* 0x000ff60003800000 */
[----:B------:R-:W-:Y:S02]  /*48c0*/  LOP3.LUT P2, RZ, R88, 0xff, RZ, 0xc0, !PT ;  /* 0x000000ff58ff7812 */ /* 0x000fe4000784c0ff */
[----:B------:R-:W-:Y:S04]  /*48d0*/  PLOP3.LUT P0, PT, PT, PT, UP0, 0x80, 0x8 ;  /* 0x000000000008781c */ /* 0x000fe80003f0f008 */
[----:B------:R-:W-:Y:S07]  /*48e0*/  PLOP3.LUT P0, PT, P0, PT, PT, 0x8, 0x80 ;  /* 0x000000000080781c */ /* 0x000fee000070e170 */
[----:B------:R-:W-:Y:S11]  /*48f0*/  @P2 FSETP.EQ.AND P0, PT, R49, RZ, PT ;  /* 0x000000ff3100220b */ /* 0x000ff60003f02000 */
[----:B------:R-:W-:Y:S02]  /*4900*/  @!UPT UIADD3 URZ, UPT, UPT, URZ, URZ, URZ ;  /* 0x000000fffffff290 */ /* 0x000fe4000fffe0ff */
.L_x_86:
[----:B------:R-:W-:Y:S01]  /*4910*/  ULEA UR15, UR13, UR7, 0x3 ;  /* 0x000000070d0f7291 */ /* 0x000fe2000f8e18ff */
[----:B------:R-:W-:Y:S02]  /*4920*/  SHF.L.U32 R9, R29, 0x1f, RZ ;  /* 0x0000001f1d097819 */ /* 0x000fe400000006ff */
[----:B------:R-:W-:Y:S04]  /*4930*/  ELECT P4, URZ, PT ;  /* 0x0000000000ff782f */ /* 0x000fe80003880000 */
[----:B------:R-:W-:Y:S02]  /*4940*/  PLOP3.LUT P4, PT, P0, P4, PT, 0xf2, 0x2f ;  /* 0x00000000002f781c */ /* 0x000fe40000789e72 */
[----:B------:R-:W3:Y:S11]  /*4950*/  SYNCS.PHASECHK.TRANS64.TRYWAIT P2, [UR15+0x118], R9 ;  /* 0x00011809ff0075a7 */ /* 0x000ef6000804110f */
[----:B-1----:R-:W-:Y:S05]  /*4960*/  @!P4 IADD3 R8, P0, PT, R30, 0x580, RZ ;  /* 0x000005801e08c810 */ /* 0x002fea0007f1e0ff */
[----:B--2---:R-:W-:Y:S01]  /*4970*/  @!P4 IMAD.X R2, RZ, RZ, R31, P0 ;  /* 0x000000ffff02c224 */ /* 0x004fe200000e061f */
[----:B---3--:R-:W-:Y:S07]  /*4980*/  @!P2 BRA `(.L_x_87) ;  /* 0x0000003c00b0a947 */ /* 0x008fee0003800000 */
.L_x_182:
[----:B------:R-:W2:Y:S01]  /*4990*/  LDC.64 R12, c[0x0][0xb18] ;  /* 0x0002c600ff0c7b82 */ /* 0x000ea20000000a00 */
[----:B------:R-:W-:Y:S01]  /*49a0*/  @!P4 R2UR UR8, R2 ;  /* 0x000000000208c2ca */ /* 0x000fe200000e0000 */
[----:B------:R-:W-:Y:S01]  /*49b0*/  VOTEU.ALL UP2, P4 ;  /* 0x0000000000ff7886 */ /* 0x000fe20002040000 */
[----:B------:R-:W-:Y:S01]  /*49c0*/  @!P4 R2UR UR9, R8 ;  /* 0x000000000809c2ca */ /* 0x000fe200000e0000 */
[----:B------:R-:W-:Y:S01]  /*49d0*/  VOTEU.ALL UP1, P4 ;  /* 0x0000000000ff7886 */ /* 0x000fe20002020000 */
[----:B-1----:R-:W-:Y:S03]  /*49e0*/  @!P4 IMAD.MOV.U32 R0, RZ, RZ, 0x2000 ;  /* 0x00002000ff00c424 */ /* 0x002fe600078e00ff */
[----:B------:R-:W1:Y:S01]  /*49f0*/  @!P1 LDC R2, c[0x0][0xb0c] ;  /* 0x0002c300ff029b82 */ /* 0x000e620000000800 */
[----:B------:R-:W-:Y:S01]  /*4a00*/  UMOV UR20, 0x0 ;  /* 0x0000000000147882 */ /* 0x000fe20000000000 */
[----:B------:R-:W-:Y:S01]  /*4a10*/  UMOV UR21, 0x10000000 ;  /* 0x1000000000157882 */ /* 0x000fe20000000000 */
[----:B------:R-:W-:Y:S01]  /*4a20*/  UMOV UR12, UR36 ;  /* 0x00000024000c7c82 */ /* 0x000fe20008000000 */
[----:B------:R-:W-:Y:S01]  /*4a30*/  UIADD3 UR14, UPT, UPT, UR13, 0x1, URZ ;  /* 0x000000010d0e7890 */ /* 0x000fe2000fffe0ff */
[----:B------:R-:W-:Y:S01]  /*4a40*/  @P3 SHF.R.U32.HI R26, RZ, 0x10, R21 ;  /* 0x00000010ff1a3819 */ /* 0x000fe20000011615 */
[----:B------:R-:W-:Y:S02]  /*4a50*/  VIADD R28, R28, 0x1 ;  /* 0x000000011c1c7836 */ /* 0x000fe40000000000 */
[----:B------:R-:W-:Y:S01]  /*4a60*/  IMAD.U32 R9, RZ, RZ, UR8 ;  /* 0x00000008ff097e24 */ /* 0x000fe2000f8e00ff */
[----:B------:R-:W-:Y:S01]  /*4a70*/  @!UP2 ULEA UR8, UR13, UR7, 0xd ;  /* 0x000000070d08a291 */ /* 0x000fe2000f8e68ff */
[----:B------:R-:W-:Y:S01]  /*4a80*/  IMAD.U32 R8, RZ, RZ, UR9 ;  /* 0x00000009ff087e24 */ /* 0x000fe2000f8e00ff */
[----:B------:R-:W-:Y:S02]  /*4a90*/  UIADD3 UR9, UPT, UPT, UR15, 0x100, URZ ;  /* 0x000001000f097890 */ /* 0x000fe4000fffe0ff */
[----:B------:R-:W-:Y:S01]  /*4aa0*/  @!P4 R2UR UR19, R9 ;  /* 0x000000000913c2ca */ /* 0x000fe200000e0000 */
[----:B------:R-:W-:Y:S01]  /*4ab0*/  @!UP2 UIADD3 UR8, UPT, UPT, UR8, 0x200, URZ ;  /* 0x000002000808a890 */ /* 0x000fe2000fffe0ff */
[----:B------:R-:W-:Y:S01]  /*4ac0*/  @!P4 R2UR UR18, R8 ;  /* 0x000000000812c2ca */ /* 0x000fe200000e0000 */
[----:B------:R-:W-:Y:S01]  /*4ad0*/  UISETP.NE.AND UP5, UPT, UR14, 0x3, UPT ;  /* 0x000000030e00788c */ /* 0x000fe2000bfa5270 */
[----:B------:R-:W3:Y:S01]  /*4ae0*/  LDC.64 R8, c[0x0][0xb10] ;  /* 0x0002c400ff087b82 */ /* 0x000ee20000000a00 */
[----:B------:R-:W-:Y:S02]  /*4af0*/  UPRMT UR16, UR37, 0x654, UR9 ;  /* 0x0000065425107896 */ /* 0x000fe40008000009 */
[----:B------:R-:W-:Y:S02]  /*4b00*/  USEL UR17, URZ, 0x1, UP5 ;  /* 0x00000001ff117887 */ /* 0x000fe4000a800000 */
[----:B------:R-:W-:Y:S04]  /*4b10*/  USEL UR14, UR14, URZ, UP5 ;  /* 0x000000ff0e0e7287 */ /* 0x000fe8000a800000 */
[----:B------:R-:W-:Y:S01]  /*4b20*/  ULEA UR13, UR14, UR7, 0x3 ;  /* 0x000000070e0d7291 */ /* 0x000fe2000f8e18ff */
[----:B------:R-:W-:Y:S01]  /*4b30*/  LOP3.LUT R29, R29, UR17, RZ, 0x3c, !PT ;  /* 0x000000111d1d7c12 */ /* 0x000fe2000f8e3cff */
[----:B------:R1:W-:Y:S01]  /*4b40*/  @!UP1 UTMALDG.3D [UR8], [UR18], desc[UR20] ;  /* 0x00001408120095b4 */ /* 0x0003e20008011000 */
[----:B------:R5:W-:Y:S02]  /*4b50*/  @!P4 SYNCS.ARRIVE.TRANS64.RED.A0TR RZ, [UR15+0x100], R0 ;  /* 0x00010000ffffc9a7 */ /* 0x000be4000830040f */
[----:B------:R-:W-:Y:S01]  /*4b60*/  SHF.L.U32 R14, R29, 0x1f, RZ ;  /* 0x0000001f1d0e7819 */ /* 0x000fe200000006ff */
[C---:B---3--:R-:W-:Y:S01]  /*4b70*/  @!P1 IMAD.HI.U32 R8, R11.reuse, R8, RZ ;  /* 0x000000080b089227 */ /* 0x048fe200078e00ff */
[----:B--2---:R-:W-:Y:S02]  /*4b80*/  @!P1 ISETP.NE.AND P0, PT, R12, 0x1, PT ;  /* 0x000000010c00980c */ /* 0x004fe40003f05270 */
[----:B-1----:R-:W-:Y:S01]  /*4b90*/  @!P1 ISETP.NE.AND P2, PT, R2, 0x1, PT ;  /* 0x000000010200980c */ /* 0x002fe20003f45270 */
[----:B------:R-:W-:Y:S01]  /*4ba0*/  SYNCS.ARRIVE.TRANS64.RED.A1T0 RZ, [UR16], RZ ;  /* 0x000000ffffff79a7 */ /* 0x000fe20008100410 */
[C---:B------:R-:W-:Y:S01]  /*4bb0*/  @!P1 IMAD.HI.U32 R13, R10.reuse, R13, RZ ;  /* 0x0000000d0a0d9227 */ /* 0x040fe200078e00ff */
[----:B------:R-:W-:Y:S04]  /*4bc0*/  @!P1 SHF.R.U32.HI R8, RZ, R9, R8 ;  /* 0x00000009ff089219 */ /* 0x000fe80000011608 */
[----:B------:R-:W-:Y:S01]  /*4bd0*/  @!P1 SEL R8, R11, R8, !P2 ;  /* 0x000000080b089207 */ /* 0x000fe20005000000 */
[----:B------:R-:W1:Y:S01]  /*4be0*/  SYNCS.PHASECHK.TRANS64.TRYWAIT P5, [UR13+0x118], R14 ;  /* 0x0001180eff0075a7 */ /* 0x000e6200080a110d */
[----:B-----5:R-:W2:Y:S02]  /*4bf0*/  @!P1 LDC R0, c[0x0][0xb20] ;  /* 0x0002c800ff009b82 */ /* 0x020ea40000000800 */
[----:B--2---:R-:W-:Y:S04]  /*4c00*/  @!P1 SHF.R.U32.HI R0, RZ, R0, R13 ;  /* 0x00000000ff009219 */ /* 0x004fe8000001160d */
[----:B------:R-:W-:Y:S05]  /*4c10*/  @!P1 SEL R9, R10, R0, !P0 ;  /* 0x000000000a099207 */ /* 0x000fea0004000000 */
[----:B------:R-:W-:Y:S02]  /*4c20*/  @!P1 IMAD.IADD R0, R9, 0x1, -R8 ;  /* 0x0000000109009824 */ /* 0x000fe400078e0a08 */
[----:B------:R-:W-:Y:S02]  /*4c30*/  @!P1 IMAD.IADD R8, R8, 0x1, -R9 ;  /* 0x0000000108089824 */ /* 0x000fe400078e0a09 */
[----:B------:R-:W-:Y:S02]  /*4c40*/  @!P1 IMAD R11, R0, R2, R11 ;  /* 0x00000002000b9224 */ /* 0x000fe400078e020b */
[----:B------:R-:W-:Y:S01]  /*4c50*/  @!P1 IMAD R10, R8, R12, R10 ;  /* 0x0000000c080a9224 */ /* 0x000fe200078e020a */
[----:B-1----:R-:W-:Y:S06]  /*4c60*/  @!P5 BRA `(.L_x_88) ;  /* 0x0000003c0010d947 */ /* 0x002fec0003800000 */
.L_x_184:
[----:B------:R-:W-:Y:S01]  /*4c70*/  @!P4 IADD3 R2, P0, PT, R30, 0x580, RZ ;  /* 0x000005801e02c810 */ /* 0x000fe20007f1e0ff */
[----:B------:R-:W-:Y:S01]  /*4c80*/  UMOV UR18, 0x0 ;  /* 0x0000000000127882 */ /* 0x000fe20000000000 */
[----:B------:R-:W-:Y:S01]  /*4c90*/  UMOV UR19, 0x10000000 ;  /* 0x1000000000137882 */ /* 0x000fe20000000000 */
[----:B------:R-:W-:Y:S01]  /*4ca0*/  VOTEU.ALL UP1, P4 ;  /* 0x0000000000ff7886 */ /* 0x000fe20002020000 */
[----:B------:R-:W-:Y:S01]  /*4cb0*/  @!P4 R2UR UR9, R2 ;  /* 0x000000000209c2ca */ /* 0x000fe200000e0000 */
[----:B-1----:R-:W-:Y:S01]  /*4cc0*/  @!P4 IMAD.X R0, RZ, RZ, R31, P0 ;  /* 0x000000ffff00c224 */ /* 0x002fe200000e061f */
[----:B------:R-:W-:Y:S01]  /*4cd0*/  UMOV UR12, UR36 ;  /* 0x00000024000c7c82 */ /* 0x000fe20008000000 */
[----:B------:R-:W-:Y:S01]  /*4ce0*/  @P3 R2UR UR36, R26 ;  /* 0x000000001a2432ca */ /* 0x000fe200000e0000 */
[----:B------:R-:W-:Y:S01]  /*4cf0*/  @!UP1 ULEA UR15, UR14, UR7, 0xd ;  /* 0x000000070e0f9291 */ /* 0x000fe2000f8e68ff */
[----:B------:R-:W-:Y:S01]  /*4d00*/  ISETP.NE.AND P0, PT, R28, 0x2, PT ;  /* 0x000000021c00780c */ /* 0x000fe20003f05270 */
[----:B------:R-:W-:Y:S01]  /*4d10*/  @!UP1 UIADD3 UR10, UPT, UPT, UR10, 0x20, URZ ;  /* 0x000000200a0a9890 */ /* 0x000fe2000fffe0ff */
[----:B------:R-:W-:Y:S01]  /*4d20*/  @!P4 R2UR UR8, R0 ;  /* 0x000000000008c2ca */ /* 0x000fe200000e0000 */
[----:B------:R-:W-:Y:S01]  /*4d30*/  IMAD.IADD R14, R10, 0x1, R86 ;  /* 0x000000010a0e7824 */ /* 0x000fe200078e0256 */
[----:B------:R-:W-:Y:S01]  /*4d40*/  SEL R0, RZ, 0x1, P0 ;  /* 0x00000001ff007807 */ /* 0x000fe20000000000 */
[----:B------:R-:W-:Y:S01]  /*4d50*/  IMAD.IADD R15, R11, 0x1, R87 ;  /* 0x000000010b0f7824 */ /* 0x000fe200078e0257 */
[----:B------:R-:W-:Y:S02]  /*4d60*/  SEL R28, R28, RZ, P0 ;  /* 0x000000ff1c1c7207 */ /* 0x000fe40000000000 */
[----:B------:R-:W-:Y:S01]  /*4d70*/  IMAD.U32 R8, RZ, RZ, UR9 ;  /* 0x00000009ff087e24 */ /* 0x000fe2000f8e00ff */
[----:B------:R-:W-:Y:S01]  /*4d80*/  UIADD3 UR9, UPT, UPT, UR13, 0x100, URZ ;  /* 0x000001000d097890 */ /* 0x000fe2000fffe0ff */
[----:B------:R-:W-:Y:S03]  /*4d90*/  LOP3.LUT R27, R27, R0, RZ, 0x3c, !PT ;  /* 0x000000001b1b7212 */ /* 0x000fe600078e3cff */
[----:B------:R-:W-:Y:S02]  /*4da0*/  @!P4 R2UR UR16, R8 ;  /* 0x000000000810c2ca */ /* 0x000fe400000e0000 */
[----:B------:R-:W-:Y:S01]  /*4db0*/  IMAD.U32 R9, RZ, RZ, UR8 ;  /* 0x00000008ff097e24 */ /* 0x000fe2000f8e00ff */
[----:B------:R-:W-:Y:S01]  /*4dc0*/  @!UP1 UIADD3 UR8, UPT, UPT, UR15, 0x200, URZ ;  /* 0x000002000f089890 */ /* 0x000fe2000fffe0ff */
[----:B------:R-:W-:Y:S01]  /*4dd0*/  VOTEU.ALL UP1, P4 ;  /* 0x0000000000ff7886 */ /* 0x000fe20002020000 */
[----:B------:R-:W-:Y:S02]  /*4de0*/  UPRMT UR15, UR37, 0x654, UR9 ;  /* 0x00000654250f7896 */ /* 0x000fe40008000009 */
[----:B------:R-:W-:Y:S11]  /*4df0*/  @!P4 R2UR UR17, R9 ;  /* 0x000000000911c2ca */ /* 0x000ff600000e0000 */
[----:B------:R-:W-:Y:S02]  /*4e00*/  @!UPT UIADD3 URZ, UPT, UPT, URZ, URZ, URZ ;  /* 0x000000fffffff290 */ /* 0x000fe4000fffe0ff */
[----:B------:R2:W-:Y:S01]  /*4e10*/  @!UP1 UTMALDG.3D [UR8], [UR16], desc[UR18] ;  /* 0x00001208100095b4 */ /* 0x0005e20008011000 */
[----:B------:R2:W-:Y:S01]  /*4e20*/  @!P4 SYNCS.ARRIVE.TRANS64.RED.A0TR RZ, [UR13+0x100], R25 ;  /* 0x00010019ffffc9a7 */ /* 0x0005e2000830040d */
[----:B------:R-:W-:Y:S04]  /*4e30*/  UIADD3 UR13, UPT, UPT, UR14, 0x1, URZ ;  /* 0x000000010e0d7890 */ /* 0x000fe8000fffe0ff */
[----:B------:R-:W-:Y:S04]  /*4e40*/  UISETP.NE.AND UP1, UPT, UR13, 0x3, UPT ;  /* 0x000000030d00788c */ /* 0x000fe8000bf25270 */
[----:B------:R-:W-:Y:S02]  /*4e50*/  USEL UR14, URZ, 0x1, UP1 ;  /* 0x00000001ff0e7887 */ /* 0x000fe40008800000 */
[----:B------:R-:W-:Y:S02]  /*4e60*/  USEL UR13, UR13, URZ, UP1 ;  /* 0x000000ff0d0d7287 */ /* 0x000fe40008800000 */
[----:B------:R-:W-:Y:S02]  /*4e70*/  UPLOP3.LUT UP1, UPT, UPT, UPT, UPT, 0x80, 0x8 ;  /* 0x000000000008789c */ /* 0x000fe40003f2f070 */
[----:B------:R-:W-:Y:S01]  /*4e80*/  LOP3.LUT R29, R29, UR14, RZ, 0x3c, !PT ;  /* 0x0000000e1d1d7c12 */ /* 0x000fe2000f8e3cff */
[----:B------:R-:W-:Y:S01]  /*4e90*/  SYNCS.ARRIVE.TRANS64.RED.A1T0 RZ, [UR15], RZ ;  /* 0x000000ffffff79a7 */ /* 0x000fe2000810040f */
[----:B------:R-:W-:Y:S07]  /*4ea0*/  @P3 BRA `(.L_x_89) ;  /* 0xfffffff4001c3947 */ /* 0x000fee000383ffff */
[----:B------:R-:W-:Y:S01]  /*4eb0*/  UIADD3 UR7, UPT, UPT, UR7, 0x118, URZ ;  /* 0x0000011807077890 */ /* 0x000fe2000fffe0ff */
[----:B------:R-:W-:-:S03]  /*4ec0*/  SHF.L.U32 R2, R29, 0x1f, RZ ;  /* 0x0000001f1d027819 */ /* 0x000fc600000006ff */
[----:B------:R-:W-:-:S09]  /*4ed0*/  ULEA UR4, UR13, UR7, 0x3 ;  /* 0x000000070d047291 */ /* 0x000fd2000f8e18ff */
[----:B------:R-:W1:Y:S02]  /*4ee0*/  SYNCS.PHASECHK.TRANS64.TRYWAIT P0, [UR4], R2 ;  /* 0x00000002ff0075a7 */ /* 0x000e640008001104 */
[----:B-1----:R-:W-:Y:S05]  /*4ef0*/  @!P0 BRA `(.L_x_90) ;  /* 0x0000003800848947 */ /* 0x002fea0003800000 */
.L_x_186:
        /* <DEDUP_REMOVED lines=9> */
.L_x_188:
[----:B------:R-:W-:-:S04]  /*4f90*/  UIADD3 UR5, UPT, UPT, UR5, 0x1, URZ ;  /* 0x0000000105057890 */ /* 0x000fc8000fffe0ff */
[----:B------:R-:W-:-:S04]  /*4fa0*/  UISETP.NE.AND UP0, UPT, UR5, 0x3, UPT ;  /* 0x000000030500788c */ /* 0x000fc8000bf05270 */
[----:B------:R-:W-:Y:S02]  /*4fb0*/  USEL UR4, URZ, 0x1, UP0 ;  /* 0x00000001ff047887 */ /* 0x000fe40008000000 */
[----:B------:R-:W-:-:S04]  /*4fc0*/  USEL UR5, UR5, URZ, UP0 ;  /* 0x000000ff05057287 */ /* 0x000fc80008000000 */
[----:B------:R-:W-:Y:S01]  /*4fd0*/  ULEA UR5, UR5, UR7, 0x3 ;  /* 0x0000000705057291 */ /* 0x000fe2000f8e18ff */
[----:B-1----:R-:W-:-:S04]  /*4fe0*/  LOP3.LUT R2, R29, UR4, RZ, 0x3c, !PT ;  /* 0x000000041d027c12 */ /* 0x002fc8000f8e3cff */
[----:B------:R-:W-:Y:S01]  /*4ff0*/  SHF.L.U32 R2, R2, 0x1f, RZ ;  /* 0x0000001f02027819 */ /* 0x000fe200000006ff */
[----:B------:R-:W-:-:S07]  /*5000*/  IMAD.U32 R0, RZ, RZ, UR5 ;  /* 0x00000005ff007e24 */ /* 0x000fce000f8e00ff */
.L_x_92:
[----:B-1----:R1:W3:Y:S02]  /*5010*/  SYNCS.PHASECHK.TRANS64.TRYWAIT P0, [R0+URZ], R2 ;  /* 0x00000002000075a7 */ /* 0x0022e400080011ff */
[----:B---3--:R-:W-:Y:S05]  /*5020*/  @!P0 NANOSLEEP.SYNCS 0x989680 ;  /* 0x009896800000895d */ /* 0x008fea0003900000 */
[----:B------:R-:W3:Y:S02]  /*5030*/  @!P0 SYNCS.PHASECHK.TRANS64 P0, [R0+URZ], R2 ;  /* 0x00000002000085a7 */ /* 0x000ee400080010ff */
[----:B--23--:R-:W-:Y:S05]  /*5040*/  @P0 EXIT ;  /* 0x000000000000094d */ /* 0x00cfea0003800000 */
[----:B------:R-:W-:Y:S05]  /*5050*/  BRA `(.L_x_92) ;  /* 0xfffffffc00ec7947 */ /* 0x000fea000383ffff */
.L_x_80:
[----:B------:R-:W-:-:S06]  /*5060*/  UISETP.GE.AND UP1, UPT, UR8, 0x4, UPT ;  /* 0x000000040800788c */ /* 0x000fcc000bf26270 */
[----:B------:R-:W-:-:S13]  /*5070*/  PLOP3.LUT P0, PT, PT, PT, UP1, 0x80, 0x8 ;  /* 0x000000000008781c */ /* 0x000fda0003f0f018 */
[----:B------:R-:W-:Y:S05]  /*5080*/  @!P0 EXIT ;  /* 0x000000000000894d */ /* 0x000fea0003800000 */
[----:B------:R-:W-:Y:S01]  /*5090*/  BAR.SYNC.DEFER_BLOCKING 0x6, 0xa0 ;  /* 0x0182800000007b1d */ /* 0x000fe20000010000 */
[C---:B------:R-:W-:Y:S01]  /*50a0*/  IMAD.SHL.U32 R2, R93.reuse, 0x20, RZ ;  /* 0x000000205d027824 */ /* 0x040fe200078e00ff */
[C---:B------:R-:W-:Y:S01]  /*50b0*/  LOP3.LUT R94, R93.reuse, 0x2, RZ, 0xc0, !PT ;  /* 0x000000025d5e7812 */ /* 0x040fe200078ec0ff */
[C---:B------:R-:W-:Y:S01]  /*50c0*/  IMAD.SHL.U32 R99, R93.reuse, 0x4, RZ ;  /* 0x000000045d637824 */ /* 0x040fe200078e00ff */
[C---:B------:R-:W-:Y:S01]  /*50d0*/  LOP3.LUT R100, R93.reuse, 0x60, RZ, 0xc0, !PT ;  /* 0x000000605d647812 */ /* 0x040fe200078ec0ff */
[C---:B------:R-:W-:Y:S01]  /*50e0*/  IMAD.U32 R46, R93.reuse, 0x10000, RZ ;  /* 0x000100005d2e7824 */ /* 0x040fe200078e00ff */
[----:B------:R-:W-:Y:S02]  /*50f0*/  UMOV UR48, 0x400 ;  /* 0x0000040000307882 */ /* 0x000fe40000000000 */
[----:B------:R-:W1:Y:S01]  /*5100*/  LDC R91, c[0x0][0x370] ;  /* 0x0000dc00ff5b7b82 */ /* 0x000e620000000800 */
[----:B------:R-:W-:Y:S01]  /*5110*/  ULEA UR48, UR37, UR48, 0x18 ;  /* 0x0000003025307291 */ /* 0x000fe2000f8ec0ff */
[----:B------:R-:W-:Y:S01]  /*5120*/  LOP3.LUT R3, R2, 0xc0, RZ, 0xc0, !PT ;  /* 0x000000c002037812 */ /* 0x000fe200078ec0ff */
[----:B------:R-:W-:Y:S01]  /*5130*/  IMAD.MOV.U32 R45, RZ, RZ, RZ ;  /* 0x000000ffff2d7224 */ /* 0x000fe200078e00ff */
[----:B------:R-:W-:Y:S01]  /*5140*/  LOP3.LUT R93, R93, 0x4, RZ, 0xc0, !PT ;  /* 0x000000045d5d7812 */ /* 0x000fe200078ec0ff */
[----:B------:R-:W-:Y:S01]  /*5150*/  UIADD3 UR52, UPT, UPT, UR48, 0x200, URZ ;  /* 0x0000020030347890 */ /* 0x000fe2000fffe0ff */
[----:B------:R-:W-:-:S02]  /*5160*/  LOP3.LUT R99, R3, 0x18, R99, 0xf8, !PT ;  /* 0x0000001803637812 */ /* 0x000fc400078ef863 */
[----:B------:R-:W-:Y:S01]  /*5170*/  CS2R R96, SRZ ;  /* 0x0000000000607805 */ /* 0x000fe2000001ff00 */
[----:B------:R-:W2:Y:S01]  /*5180*/  LDC R42, c[0x0][0xb0c] ;  /* 0x0002c300ff2a7b82 */ /* 0x000ea20000000800 */
[----:B------:R-:W-:Y:S01]  /*5190*/  LOP3.LUT R46, R46, 0x600000, RZ, 0xc0, !PT ;  /* 0x006000002e2e7812 */ /* 0x000fe200078ec0ff */
[----:B------:R-:W-:Y:S01]  /*51a0*/  IMAD.MOV.U32 R103, RZ, RZ, RZ ;  /* 0x000000ffff677224 */ /* 0x000fe200078e00ff */
[----:B------:R-:W-:Y:S01]  /*51b0*/  IADD3 R98, PT, PT, -R93, 0x2, RZ ;  /* 0x000000025d627810 */ /* 0x000fe20007ffe1ff */
[----:B------:R-:W-:Y:S01]  /*51c0*/  IMAD.MOV R94, RZ, RZ, -R94 ;  /* 0x000000ffff5e7224 */ /* 0x000fe200078e0a5e */
[----:B------:R-:W-:Y:S01]  /*51d0*/  LOP3.LUT R99, R99, 0xf20, R2, 0xf8, !PT ;  /* 0x00000f2063637812 */ /* 0x000fe200078ef802 */
[----:B------:R-:W-:Y:S01]  /*51e0*/  IMAD.MOV R93, RZ, RZ, -R93 ;  /* 0x000000ffff5d7224 */ /* 0x000fe200078e0a5d */
[----:B------:R-:W4:Y:S01]  /*51f0*/  LDCU.64 UR54, c[0x0][0x348] ;  /* 0x00006900ff3677ac */ /* 0x000f220008000a00 */
[----:B------:R-:W1:Y:S01]  /*5200*/  LDC R89, c[0x0][0xb20] ;  /* 0x0002c800ff597b82 */ /* 0x000e620000000800 */
[----:B------:R-:W3:Y:S01]  /*5210*/  LDS R0, [UR48+0x1f0] ;  /* 0x0001f030ff007984 */ /* 0x000ee20008000800 */
[----:B------:R-:W-:Y:S01]  /*5220*/  IMAD.SHL.U32 R98, R98, 0x10, RZ ;  /* 0x0000001062627824 */ /* 0x000fe200078e00ff */
[----:B------:R-:W-:Y:S01]  /*5230*/  LEA R99, R99, UR52, 0x1 ;  /* 0x0000003463637c11 */ /* 0x000fe2000f8e08ff */
[----:B------:R-:W-:Y:S01]  /*5240*/  UMOV UR51, 0x1 ;  /* 0x0000000100337882 */ /* 0x000fe20000000000 */
[----:B------:R-:W-:Y:S01]  /*5250*/  UMOV UR56, URZ ;  /* 0x000000ff00387c82 */ /* 0x000fe20008000000 */
[----:B------:R-:W1:Y:S02]  /*5260*/  LDCU.64 UR38, c[0x0][0x888] ;  /* 0x00011100ff2677ac */ /* 0x000e640008000a00 */
[----:B------:R-:W1:Y:S01]  /*5270*/  LDC R41, c[0x0][0xb30] ;  /* 0x0002cc00ff297b82 */ /* 0x000e620000000800 */
[----:B------:R-:W1:Y:S01]  /*5280*/  LDCU.64 UR44, c[0x0][0x890] ;  /* 0x00011200ff2c77ac */ /* 0x000e620008000a00 */
[----:B------:R-:W-:Y:S01]  /*5290*/  UMOV UR50, URZ ;  /* 0x000000ff00327c82 */ /* 0x000fe20008000000 */
[----:B------:R-:W-:-:S05]  /*52a0*/  UMOV UR49, URZ ;  /* 0x000000ff00317c82 */ /* 0x000fca0008000000 */
[----:B------:R-:W1:Y:S08]  /*52b0*/  LDC.64 R84, c[0x0][0xb10] ;  /* 0x0002c400ff547b82 */ /* 0x000e700000000a00 */
[----:B------:R-:W1:Y:S08]  /*52c0*/  LDC.64 R38, c[0x0][0xb18] ;  /* 0x0002c600ff267b82 */ /* 0x000e700000000a00 */
[----:B------:R-:W1:Y:S08]  /*52d0*/  LDC.64 R36, c[0x0][0xb28] ;  /* 0x0002ca00ff247b82 */ /* 0x000e700000000a00 */
[----:B------:R-:W1:Y:S01]  /*52e0*/  LDC.64 R82, c[0x0][0x8b0] ;  /* 0x00022c00ff527b82 */ /* 0x000e620000000a00 */
[----:B---3--:R-:W-:-:S07]  /*52f0*/  IMAD.IADD R46, R0, 0x1, R46 ;  /* 0x00000001002e7824 */ /* 0x008fce00078e022e */
[----:B------:R-:W3:Y:S08]  /*5300*/  LDC.64 R80, c[0x0][0x8a8] ;  /* 0x00022a00ff507b82 */ /* 0x000ef00000000a00 */
[----:B--2-4-:R-:W1:Y:S02]  /*5310*/  LDC R90, c[0x0][0x374] ;  /* 0x0000dd00ff5a7b82 */ /* 0x014e640000000800 */
.L_x_123:
[C---:B------:R-:W-:Y:S02]  /*5320*/  LEA R0, R103.reuse, UR48, 0x3 ;  /* 0x0000003067007c11 */ /* 0x040fe4000f8e18ff */
[----:B------:R-:W-:Y:S02]  /*5330*/  SHF.L.U32 R2, R96, 0x1f, RZ ;  /* 0x0000001f60027819 */ /* 0x000fe400000006ff */
[----:B------:R-:W-:Y:S02]  /*5340*/  LEA R16, R103, UR48, 0x4 ;  /* 0x0000003067107c11 */ /* 0x000fe4000f8e20ff */
[----:B------:R-:W2:Y:S02]  /*5350*/  SYNCS.PHASECHK.TRANS64.TRYWAIT P0, [R0+URZ+0x140], R2 ;  /* 0x00014002000075a7 */ /* 0x000ea400080011ff */
[----:B--2---:R-:W-:Y:S05]  /*5360*/  @!P0 BRA `(.L_x_93) ;  /* 0x0000003400988947 */ /* 0x004fea0003800000 */
.L_x_189:
[----:B------:R-:W4:Y:S01]  /*5370*/  LDC.64 R10, c[0x0][0xb10] ;  /* 0x0002c400ff0a7b82 */ /* 0x000f220000000a00 */
[----:B------:R-:W3:Y:S01]  /*5380*/  LDS.128 R16, [R16+0x1d0] ;  /* 0x0001d00010107984 */ /* 0x000ee20000000c00 */
[----:B-1----:R-:W-:Y:S01]  /*5390*/  ISETP.NE.AND P1, PT, R41, 0x1, PT ;  /* 0x000000012900780c */ /* 0x002fe20003f25270 */
[----:B--2---:R-:W-:Y:S01]  /*53a0*/  VIADD R0, R0, 0x150 ;  /* 0x0000015000007836 */ /* 0x004fe20000000000 */
[----:B------:R-:W-:Y:S04]  /*53b0*/  ISETP.GE.AND P0, PT, R40, 0x1, PT ;  /* 0x000000012800780c */ /* 0x000fe80003f06270 */
[----:B------:R-:W1:Y:S01]  /*53c0*/  LDC.64 R8, c[0x0][0xb18] ;  /* 0x0002c600ff087b82 */ /* 0x000e620000000a00 */
[----:B------:R-:W-:Y:S01]  /*53d0*/  PRMT R0, RZ, 0x654, R0 ;  /* 0x00000654ff007816 */ /* 0x000fe20000000000 */
[----:B------:R-:W-:Y:S01]  /*53e0*/  @!PT LDS RZ, [RZ] ;  /* 0x00000000fffff984 */ /* 0x000fe20000000800 */
[----:B------:R-:W-:Y:S01]  /*53f0*/  @!PT LDS RZ, [RZ] ;  /* 0x00000000fffff984 */ /* 0x000fe20000000800 */
[----:B------:R-:W-:Y:S01]  /*5400*/  @!PT LDS RZ, [RZ] ;  /* 0x00000000fffff984 */ /* 0x000fe20000000800 */
[----:B------:R-:W-:Y:S01]  /*5410*/  @!PT LDS RZ, [RZ] ;  /* 0x00000000fffff984 */ /* 0x000fe20000000800 */
[----:B------:R2:W-:Y:S06]  /*5420*/  MEMBAR.ALL.CTA ;  /* 0x0000000000007992 */ /* 0x0005ec0000008000 */
[----:B--2---:R-:W2:Y:S01]  /*5430*/  FENCE.VIEW.ASYNC.S ;  /* 0x00000000000073c6 */ /* 0x004ea20000000000 */
[----:B------:R-:W1:Y:S08]  /*5440*/  @!P1 LDC R12, c[0x0][0xb20] ;  /* 0x0002c800ff0c9b82 */ /* 0x000e700000000800 */
[----:B------:R-:W1:Y:S01]  /*5450*/  @!P1 LDC R7, c[0x0][0xb0c] ;  /* 0x0002c300ff079b82 */ /* 0x000e620000000800 */
[----:B--2---:R2:W-:Y:S01]  /*5460*/  SYNCS.ARRIVE.TRANS64.RED.A1T0 RZ, [R0+URZ], RZ ;  /* 0x000000ff00ff79a7 */ /* 0x0045e200081004ff */
[----:B---3--:R-:W-:Y:S04]  /*5470*/  LOP3.LUT P4, RZ, R18, 0x1, RZ, 0xc0, !PT ;  /* 0x0000000112ff7812 */ /* 0x008fe8000788c0ff */
[----:B------:R-:W-:Y:S09]  /*5480*/  P2R R101, PR, RZ, 0x10 ;  /* 0x00000010ff657803 */ /* 0x000ff20000000000 */
[----:B------:R-:W-:Y:S02]  /*5490*/  @P4 MOV R44, R16 ;  /* 0x00000010002c4202 */ /* 0x000fe40000000f00 */
[----:B------:R-:W-:Y:S01]  /*54a0*/  @P4 LOP3.LUT R43, R17, 0xffff, RZ, 0xc0, !PT ;  /* 0x0000ffff112b4812 */ /* 0x000fe200078ec0ff */
[----:B--2-4-:R-:W-:Y:S06]  /*54b0*/  @!P0 BRA `(.L_x_94) ;  /* 0x0000000000a48947 */ /* 0x014fec0003800000 */
[----:B------:R-:W-:Y:S01]  /*54c0*/  IMAD.HI.U32 R0, R90, R39, RZ ;  /* 0x000000275a007227 */ /* 0x000fe200078e00ff */
[----:B------:R-:W-:Y:S02]  /*54d0*/  ISETP.NE.AND P0, PT, R38, 0x1, PT ;  /* 0x000000012600780c */ /* 0x000fe40003f05270 */
[----:B------:R-:W-:Y:S01]  /*54e0*/  ISETP.NE.AND P2, PT, R40, 0x1, PT ;  /* 0x000000012800780c */ /* 0x000fe20003f45270 */
[----:B------:R-:W-:Y:S01]  /*54f0*/  IMAD.HI.U32 R4, R91, R84, RZ ;  /* 0x000000545b047227 */ /* 0x000fe200078e00ff */
[----:B------:R-:W-:Y:S02]  /*5500*/  SHF.R.U32.HI R0, RZ, R89, R0 ;  /* 0x00000059ff007219 */ /* 0x000fe40000011600 */
[----:B------:R-:W-:Y:S01]  /*5510*/  ISETP.NE.AND P3, PT, R42, 0x1, PT ;  /* 0x000000012a00780c */ /* 0x000fe20003f65270 */
[----:B------:R-:W-:Y:S01]  /*5520*/  IMAD.HI.U32 R6, R43, R39, RZ ;  /* 0x000000272b067227 */ /* 0x000fe200078e00ff */
[-C--:B------:R-:W-:Y:S02]  /*5530*/  SHF.R.U32.HI R4, RZ, R85.reuse, R4 ;  /* 0x00000055ff047219 */ /* 0x080fe40000011604 */
[----:B------:R-:W-:Y:S01]  /*5540*/  SEL R0, R90, R0, !P0 ;  /* 0x000000005a007207 */ /* 0x000fe20004000000 */
[----:B------:R-:W-:Y:S01]  /*5550*/  IMAD.HI.U32 R5, R44, R84, RZ ;  /* 0x000000542c057227 */ /* 0x000fe200078e00ff */
[----:B------:R-:W-:Y:S03]  /*5560*/  SEL R4, R91, R4, !P3 ;  /* 0x000000045b047207 */ /* 0x000fe60005800000 */
[-C--:B------:R-:W-:Y:S01]  /*5570*/  IMAD.HI.U32 R3, R0, R36.reuse, RZ ;  /* 0x0000002400037227 */ /* 0x080fe200078e00ff */
[----:B------:R-:W-:Y:S03]  /*5580*/  SHF.R.U32.HI R5, RZ, R85, R5 ;  /* 0x00000055ff057219 */ /* 0x000fe60000011605 */
[----:B------:R-:W-:Y:S01]  /*5590*/  IMAD.HI.U32 R2, R4, R36, RZ ;  /* 0x0000002404027227 */ /* 0x000fe200078e00ff */
[----:B------:R-:W-:Y:S02]  /*55a0*/  @P2 SHF.R.U32.HI R0, RZ, R37, R3 ;  /* 0x00000025ff002219 */ /* 0x000fe40000011603 */
[----:B------:R-:W-:Y:S02]  /*55b0*/  SHF.R.U32.HI R3, RZ, R89, R6 ;  /* 0x00000059ff037219 */ /* 0x000fe40000011606 */
[----:B------:R-:W-:Y:S01]  /*55c0*/  @P2 SHF.R.U32.HI R4, RZ, R37, R2 ;  /* 0x00000025ff042219 */ /* 0x000fe20000011602 */
[----:B------:R-:W-:Y:S01]  /*55d0*/  IMAD R0, R40, R0, RZ ;  /* 0x0000000028007224 */ /* 0x000fe200078e02ff */
[----:B------:R-:W-:Y:S02]  /*55e0*/  SEL R3, R43, R3, !P0 ;  /* 0x000000032b037207 */ /* 0x000fe40004000000 */
[----:B------:R-:W-:Y:S01]  /*55f0*/  SEL R2, R44, R5, !P3 ;  /* 0x000000052c027207 */ /* 0x000fe20005800000 */
[----:B------:R-:W-:Y:S01]  /*5600*/  IMAD R5, R40, R4, RZ ;  /* 0x0000000428057224 */ /* 0x000fe200078e02ff */
[C---:B------:R-:W-:Y:S01]  /*5610*/  ISETP.GE.AND P0, PT, R3.reuse, R0, PT ;  /* 0x000000000300720c */ /* 0x040fe20003f06270 */
[C---:B------:R-:W-:Y:S03]  /*5620*/  IMAD.HI.U32 R0, R3.reuse, R36, RZ ;  /* 0x0000002403007227 */ /* 0x040fe600078e00ff */
[C---:B------:R-:W-:Y:S02]  /*5630*/  ISETP.GE.OR P0, PT, R2.reuse, R5, P0 ;  /* 0x000000050200720c */ /* 0x040fe40000706670 */
[----:B------:R-:W-:Y:S04]  /*5640*/  SHF.R.U32.HI R0, RZ, R37, R0 ;  /* 0x00000025ff007219 */ /* 0x000fe80000011600 */
[C---:B------:R-:W-:Y:S05]  /*5650*/  SEL R6, R3.reuse, R0, !P2 ;  /* 0x0000000003067207 */ /* 0x040fea0005000000 */
        /* <DEDUP_REMOVED lines=14> */
[----:B------:R-:W-:Y:S07]  /*5740*/  IMAD R43, R3, R38, R43 ;  /* 0x00000026032b7224 */ /* 0x000fee00078e022b */
.L_x_94:
[----:B-1----:R-:W-:Y:S01]  /*5750*/  @!P1 ISETP.NE.AND P0, PT, R8, 0x1, PT ;  /* 0x000000010800980c */ /* 0x002fe20003f05270 */
[----:B------:R-:W-:Y:S01]  /*5760*/  @!P1 IMAD.HI.U32 R0, R44, R10, RZ ;  /* 0x0000000a2c009227 */ /* 0x000fe200078e00ff */
[----:B------:R-:W-:Y:S01]  /*5770*/  @!P1 ISETP.NE.AND P2, PT, R7, 0x1, PT ;  /* 0x000000010700980c */ /* 0x000fe20003f45270 */
[----:B------:R-:W-:Y:S01]  /*5780*/  ULOP3.LUT UP0, URZ, UR52, 0x1b0, URZ, 0xc0, !UPT ;  /* 0x000001b034ff7892 */ /* 0x000fe2000f80c0ff */
[----:B------:R-:W-:Y:S01]  /*5790*/  R2UR UR42, R15 ;  /* 0x000000000f2a72ca */ /* 0x000fe200000e0000 */
[----:B------:R-:W-:Y:S01]  /*57a0*/  @!P1 IMAD.HI.U32 R2, R43, R9, RZ ;  /* 0x000000092b029227 */ /* 0x000fe200078e00ff */
[----:B------:R-:W-:Y:S02]  /*57b0*/  @!P1 SHF.R.U32.HI R0, RZ, R11, R0 ;  /* 0x0000000bff009219 */ /* 0x000fe40000011600 */
[----:B------:R-:W-:Y:S01]  /*57c0*/  R2UR UR41, R14 ;  /* 0x000000000e2972ca */ /* 0x000fe200000e0000 */
[----:B------:R-:W-:Y:S01]  /*57d0*/  VIADD R103, R103, 0x1 ;  /* 0x0000000167677836 */ /* 0x000fe20000000000 */
[----:B------:R-:W-:Y:S02]  /*57e0*/  @!P1 SHF.R.U32.HI R2, RZ, R12, R2 ;  /* 0x0000000cff029219 */ /* 0x000fe40000011602 */
[----:B------:R-:W-:Y:S02]  /*57f0*/  @!P1 SEL R3, R44, R0, !P2 ;  /* 0x000000002c039207 */ /* 0x000fe40005000000 */
[----:B------:R-:W-:Y:S02]  /*5800*/  @!P1 SEL R2, R43, R2, !P0 ;  /* 0x000000022b029207 */ /* 0x000fe40004000000 */
[----:B------:R-:W-:Y:S01]  /*5810*/  @P4 SHF.R.U32.HI R95, RZ, 0x10, R17 ;  /* 0x00000010ff5f4819 */ /* 0x000fe20000011611 */
[----:B------:R-:W-:Y:S02]  /*5820*/  USHF.L.U32 UR42, UR42, 0x7, URZ ;  /* 0x000000072a2a7899 */ /* 0x000fe400080006ff */
[----:B------:R-:W-:Y:S02]  /*5830*/  @!P1 IMAD.IADD R0, R2, 0x1, -R3 ;  /* 0x0000000102009824 */ /* 0x000fe400078e0a03 */
[----:B------:R-:W-:Y:S01]  /*5840*/  @!P1 IMAD.IADD R2, R3, 0x1, -R2 ;  /* 0x0000000103029824 */ /* 0x000fe200078e0a02 */
[----:B------:R-:W-:Y:S01]  /*5850*/  USHF.L.U32 UR41, UR41, 0x6, URZ ;  /* 0x0000000629297899 */ /* 0x000fe200080006ff */
[----:B------:R-:W-:Y:S02]  /*5860*/  @!P1 IMAD R44, R0, R7, R44 ;  /* 0x00000007002c9224 */ /* 0x000fe400078e022c */
[----:B------:R-:W-:Y:S01]  /*5870*/  @!P1 IMAD R43, R2, R8, R43 ;  /* 0x00000008022b9224 */ /* 0x000fe200078e022b */
[----:B------:R-:W-:Y:S08]  /*5880*/  BRA.U !UP0, `(.L_x_95) ;  /* 0x00000001087c7547 */ /* 0x000ff0000b800000 */
[----:B------:R-:W1:Y:S01]  /*5890*/  LDCU.64 UR8, c[0x4][0x80] ;  /* 0x01001000ff0877ac */ /* 0x000e620008000a00 */
[----:B------:R-:W-:Y:S01]  /*58a0*/  MOV R2, 0x0 ;  /* 0x0000000000027802 */ /* 0x000fe20000000f00 */
[----:B------:R-:W-:Y:S02]  /*58b0*/  HFMA2 R12, -RZ, RZ, 0, 5.9604644775390625e-08 ;  /* 0x00000001ff0c7431 */ /* 0x000fe400000001ff */
[----:B------:R-:W-:Y:S01]  /*58c0*/  IMAD.MOV.U32 R8, RZ, RZ, 0x70 ;  /* 0x00000070ff087424 */ /* 0x000fe200078e00ff */
[----:B------:R2:W3:Y:S01]  /*58d0*/  LDC.64 R14, c[0x4][R2] ;  /* 0x01000000020e7b82 */ /* 0x0004e20000000a00 */
[----:B------:R-:W4:Y:S01]  /*58e0*/  LDCU.64 UR6, c[0x4][0x88] ;  /* 0x01001100ff0677ac */ /* 0x000f220008000a00 */
[----:B------:R-:W-:Y:S01]  /*58f0*/  IMAD.MOV.U32 R13, RZ, RZ, RZ ;  /* 0x000000ffff0d7224 */ /* 0x000fe200078e00ff */
[----:B------:R-:W2:Y:S01]  /*5900*/  LDCU.64 UR4, c[0x4][0x8] ;  /* 0x01000100ff0477ac */ /* 0x000ea20008000a00 */
[----:B-1----:R-:W-:Y:S01]  /*5910*/  MOV R5, UR9 ;  /* 0x0000000900057c02 */ /* 0x002fe20008000f00 */
[----:B------:R-:W-:Y:S01]  /*5920*/  IMAD.U32 R4, RZ, RZ, UR8 ;  /* 0x00000008ff047e24 */ /* 0x000fe2000f8e00ff */
[----:B----4-:R-:W-:Y:S01]  /*5930*/  MOV R7, UR7 ;  /* 0x0000000700077c02 */ /* 0x010fe20008000f00 */
[----:B------:R-:W-:Y:S01]  /*5940*/  IMAD.U32 R6, RZ, RZ, UR6 ;  /* 0x00000006ff067e24 */ /* 0x000fe2000f8e00ff */
[----:B--2---:R-:W-:Y:S01]  /*5950*/  MOV R11, UR5 ;  /* 0x00000005000b7c02 */ /* 0x004fe20008000f00 */
[----:B------:R-:W-:Y:S02]  /*5960*/  IMAD.U32 R10, RZ, RZ, UR4 ;  /* 0x00000004ff0a7e24 */ /* 0x000fe4000f8e00ff */
[----:B------:R-:W-:Y:S07]  /*5970*/  LEPC R20, `(.L_x_96) ;  /* 0x000000001014794e */ /* 0x000fee0000000000 */
[----:B---3-5:R-:W-:Y:S05]  /*5980*/  CALL.ABS.NOINC R14 ;  /* 0x000000000e007343 */ /* 0x028fea0003c00000 */
.L_x_96:
[----:B------:R-:W1:Y:S01]  /*5990*/  LDCU.64 UR8, c[0x4][0x80] ;  /* 0x01001000ff0877ac */ /* 0x000e620008000a00 */
[----:B------:R-:W2:Y:S01]  /*59a0*/  LDC.64 R2, c[0x4][R2] ;  /* 0x0100000002027b82 */ /* 0x000ea20000000a00 */
[----:B------:R-:W-:Y:S02]  /*59b0*/  HFMA2 R12, -RZ, RZ, 0, 5.9604644775390625e-08 ;  /* 0x00000001ff0c7431 */ /* 0x000fe400000001ff */
[----:B------:R-:W-:Y:S02]  /*59c0*/  IMAD.MOV.U32 R8, RZ, RZ, 0x70 ;  /* 0x00000070ff087424 */ /* 0x000fe400078e00ff */
[----:B------:R-:W-:Y:S01]  /*59d0*/  IMAD.MOV.U32 R13, RZ, RZ, RZ ;  /* 0x000000ffff0d7224 */ /* 0x000fe200078e00ff */
[----:B------:R-:W3:Y:S01]  /*59e0*/  LDCU.64 UR6, c[0x4][0x88] ;  /* 0x01001100ff0677ac */ /* 0x000ee20008000a00 */
[----:B------:R-:W4:Y:S01]  /*59f0*/  LDCU.64 UR4, c[0x4][0x8] ;  /* 0x01000100ff0477ac */ /* 0x000f220008000a00 */
[----:B-1----:R-:W-:Y:S02]  /*5a00*/  MOV R4, UR8 ;  /* 0x0000000800047c02 */ /* 0x002fe40008000f00 */
[----:B------:R-:W-:Y:S02]  /*5a10*/  MOV R5, UR9 ;  /* 0x0000000900057c02 */ /* 0x000fe40008000f00 */
[----:B---3--:R-:W-:Y:S01]  /*5a20*/  MOV R7, UR7 ;  /* 0x0000000700077c02 */ /* 0x008fe20008000f00 */
[----:B------:R-:W-:Y:S01]  /*5a30*/  IMAD.U32 R6, RZ, RZ, UR6 ;  /* 0x00000006ff067e24 */ /* 0x000fe2000f8e00ff */
[----:B----4-:R-:W-:Y:S01]  /*5a40*/  MOV R11, UR5 ;  /* 0x00000005000b7c02 */ /* 0x010fe20008000f00 */
[----:B------:R-:W-:Y:S02]  /*5a50*/  IMAD.U32 R10, RZ, RZ, UR4 ;  /* 0x00000004ff0a7e24 */ /* 0x000fe4000f8e00ff */
[----:B------:R-:W-:Y:S07]  /*5a60*/  LEPC R20, `(.L_x_95) ;  /* 0x000000001014794e */ /* 0x000fee0000000000 */
[----:B--2---:R-:W-:Y:S05]  /*5a70*/  CALL.ABS.NOINC R2 ;  /* 0x0000000002007343 */ /* 0x004fea0003c00000 */
.L_x_95:
[----:B------:R-:W-:Y:S01]  /*5a80*/  ISETP.NE.U32.AND P4, PT, R82, RZ, PT ;  /* 0x000000ff5200720c */ /* 0x000fe20003f85070 */
[----:B------:R-:W-:Y:S01]  /*5a90*/  UISETP.NE.AND UP2, UPT, UR53, URZ, UPT ;  /* 0x000000ff3500728c */ /* 0x000fe2000bf45270 */
[----:B------:R-:W-:Y:S01]  /*5aa0*/  ISETP.NE.U32.AND P2, PT, RZ, UR38, PT ;  /* 0x00000026ff007c0c */ /* 0x000fe2000bf45070 */
[----:B------:R-:W-:Y:S01]  /*5ab0*/  UISETP.NE.U32.AND UP1, UPT, UR44, URZ, UPT ;  /* 0x000000ff2c00728c */ /* 0x000fe2000bf25070 */
[----:B------:R-:W-:Y:S01]  /*5ac0*/  ISETP.NE.AND.EX P4, PT, R83, RZ, PT, P4 ;  /* 0x000000ff5300720c */ /* 0x000fe20003f85340 */
[----:B------:R-:W-:Y:S01]  /*5ad0*/  UPLOP3.LUT UP0, UPT, UPT, UPT, UPT, 0x40, 0x4 ;  /* 0x000000000004789c */ /* 0x000fe20003f0e870 */
[----:B------:R-:W-:Y:S01]  /*5ae0*/  ISETP.NE.AND.EX P2, PT, RZ, UR39, PT, P2 ;  /* 0x00000027ff007c0c */ /* 0x000fe2000bf45320 */
[----:B------:R-:W-:Y:S01]  /*5af0*/  UISETP.NE.AND.EX UP1, UPT, UR45, URZ, UPT, UP1 ;  /* 0x000000ff2d00728c */ /* 0x000fe2000bf25310 */
[----:B------:R-:W-:Y:S04]  /*5b00*/  PLOP3.LUT P1, PT, PT, PT, UP2, 0x80, 0x8 ;  /* 0x000000000008781c */ /* 0x000fe80003f2f028 */
[----:B------:R-:W-:Y:S06]  /*5b10*/  @UP2 UPLOP3.LUT UP0, UPT, UPT, UPT, UP1, 0x80, 0x8 ;  /* 0x000000000008289c */ /* 0x000fec0003f0f010 */
[----:B------:R-:W-:Y:S01]  /*5b20*/  PLOP3.LUT P0, PT, PT, PT, UP0, 0x80, 0x8 ;  /* 0x000000000008781c */ /* 0x000fe20003f0f008 */
[----:B------:R-:W-:Y:S01]  /*5b30*/  @!UPT UIADD3 URZ, UPT, UPT, URZ, URZ, URZ ;  /* 0x000000fffffff290 */ /* 0x000fe2000fffe0ff */
[----:B------:R-:W-:Y:S11]  /*5b40*/  BRA.U !UP1, `(.L_x_97) ;  /* 0x0000000109387547 */ /* 0x000ff6000b800000 */
[----:B------:R-:W-:Y:S01]  /*5b50*/  UISETP.NE.U32.AND UP0, UPT, UR38, URZ, UPT ;  /* 0x000000ff2600728c */ /* 0x000fe2000bf05070 */
[----:B------:R-:W-:Y:S02]  /*5b60*/  HFMA2 R0, -RZ, RZ, 0, 5.9604644775390625e-08 ;  /* 0x00000001ff007431 */ /* 0x000fe400000001ff */
[----:B------:R-:W-:Y:S01]  /*5b70*/  IMAD.MOV.U32 R88, RZ, RZ, 0x1 ;  /* 0x00000001ff587424 */ /* 0x000fe200078e00ff */
[----:B------:R-:W-:Y:S06]  /*5b80*/  UISETP.NE.AND.EX UP0, UPT, UR39, URZ, UPT, UP0 ;  /* 0x000000ff2700728c */ /* 0x000fec000bf05300 */
[----:B------:R-:W-:Y:S05]  /*5b90*/  PLOP3.LUT P3, PT, PT, PT, UP0, 0x80, 0x8 ;  /* 0x000000000008781c */ /* 0x000fea0003f6f008 */
[----:B------:R-:W1:Y:S01]  /*5ba0*/  @UP0 LDCU.64 UR6, c[0x0][0x888] ;  /* 0x00011100ff0607ac */ /* 0x000e620008000a00 */
[----:B------:R-:W-:Y:S07]  /*5bb0*/  @UP0 UIMAD UR4, UR36, UR44, URZ ;  /* 0x0000002c240402a4 */ /* 0x000fee000f8e02ff */
[----:B------:R-:W-:Y:S01]  /*5bc0*/  @!P3 PRMT R88, R0, 0x7610, R88 ;  /* 0x000076100058b816 */ /* 0x000fe20000000058 */
[----:B-1----:R-:W-:Y:S03]  /*5bd0*/  @UP0 UIMAD.WIDE UR6, UR4, 0x4, UR6 ;  /* 0x00000004040608a5 */ /* 0x002fe6000f8e0206 */
[----:B------:R-:W1:Y:S03]  /*5be0*/  @!UP0 LDCU UR4, c[0x0][0x880] ;  /* 0x00011000ff0487ac */ /* 0x000e660008000800 */
[----:B------:R-:W-:Y:S01]  /*5bf0*/  IMAD.U32 R2, RZ, RZ, UR6 ;  /* 0x00000006ff027e24 */ /* 0x000fe2000f8e00ff */
[----:B------:R-:W-:Y:S05]  /*5c00*/  MOV R3, UR7 ;  /* 0x0000000700037c02 */ /* 0x000fea0008000f00 */
[----:B-----5:R2:W5:Y:S02]  /*5c10*/  @P3 LDG.E R49, desc[UR46][R2.64] ;  /* 0x0000002e02313981 */ /* 0x020564000c1e1900 */
[----:B-12---:R-:W-:Y:S02]  /*5c20*/  @!P3 IMAD.U32 R49, RZ, RZ, UR4 ;  /* 0x00000004ff31be24 */ /* 0x006fe4000f8e00ff */
.L_x_97:
[----:B------:R-:W-:Y:S05]  /*5c30*/  @!P4 BRA `(.L_x_98) ;  /* 0x000000000020c947 */ /* 0x000fea0003800000 */
[----:B------:R-:W-:Y:S04]  /*5c40*/  ISETP.NE.U32.AND P3, PT, R80, RZ, PT ;  /* 0x000000ff5000720c */ /* 0x000fe80003f65070 */
[----:B------:R-:W-:Y:S11]  /*5c50*/  ISETP.NE.AND.EX P3, PT, R81, RZ, PT, P3 ;  /* 0x000000ff5100720c */ /* 0x000ff60003f65330 */
[----:B------:R-:W-:Y:S02]  /*5c60*/  @!UPT UIADD3 URZ, UPT, UPT, URZ, URZ, URZ ;  /* 0x000000fffffff290 */ /* 0x000fe4000fffe0ff */
[----:B------:R-:W1:Y:S01]  /*5c70*/  @P3 LDC.64 R2, c[0x0][0x8a8] ;  /* 0x00022a00ff023b82 */ /* 0x000e620000000a00 */
[----:B------:R-:W-:Y:S04]  /*5c80*/  @P3 IMAD R0, R82, UR36, RZ ;  /* 0x0000002452003c24 */ /* 0x000fe8000f8e02ff */
[----:B-1----:R-:W-:Y:S05]  /*5c90*/  @P3 IMAD.WIDE R2, R0, 0x4, R2 ;  /* 0x0000000400023825 */ /* 0x002fea00078e0202 */
[----:B-----5:R1:W5:Y:S02]  /*5ca0*/  @P3 LDG.E R47, desc[UR46][R2.64] ;  /* 0x0000002e022f3981 */ /* 0x020364000c1e1900 */
[----:B-1----:R-:W2:Y:S02]  /*5cb0*/  @!P3 LDC R47, c[0x0][0x8a0] ;  /* 0x00022800ff2fbb82 */ /* 0x002ea40000000800 */
.L_x_98:
[----:B-----5:R-:W-:Y:S01]  /*5cc0*/  FSETP.NEU.AND P3, PT, R49, RZ, PT ;  /* 0x000000ff3100720b */ /* 0x020fe20003f6d000 */
[----:B------:R-:W-:Y:S01]  /*5cd0*/  ULOP3.LUT UR4, UR51, 0x1, URZ, 0x3c, !UPT ;  /* 0x0000000133047892 */ /* 0x000fe2000f8e3cff */
[----:B------:R-:W-:Y:S01]  /*5ce0*/  SEL R4, RZ, 0xffffffff, P2 ;  /* 0xffffffffff047807 */ /* 0x000fe20001000000 */
[----:B------:R-:W-:Y:S01]  /*5cf0*/  IMAD.U32 R72, RZ, RZ, UR56 ;  /* 0x00000038ff487e24 */ /* 0x000fe2000f8e00ff */
[----:B------:R-:W-:Y:S01]  /*5d00*/  @P1 LOP3.LUT P2, RZ, R88, 0xff, RZ, 0xc0, !PT ;  /* 0x000000ff58ff1812 */ /* 0x000fe2000784c0ff */
[----:B------:R-:W-:Y:S01]  /*5d10*/  IMAD.SHL.U32 R106, R94, 0x10, RZ ;  /* 0x000000105e6a7824 */ /* 0x000fe200078e00ff */
[----:B------:R-:W-:Y:S01]  /*5d20*/  @P1 SEL R0, RZ, 0xffffffff, P3 ;  /* 0xffffffffff001807 */ /* 0x000fe20001800000 */
[----:B------:R-:W-:Y:S01]  /*5d30*/  IMAD.U32 R107, RZ, RZ, UR4 ;  /* 0x00000004ff6b7e24 */ /* 0x000fe2000f8e00ff */
[----:B------:R-:W-:Y:S01]  /*5d40*/  LEA R73, R45, UR48, 0x3 ;  /* 0x000000302d497c11 */ /* 0x000fe2000f8e18ff */
[----:B------:R-:W-:Y:S01]  /*5d50*/  IMAD.SHL.U32 R72, R72, 0x2000, RZ ;  /* 0x0000200048487824 */ /* 0x000fe200078e00ff */
[----:B------:R-:W-:Y:S01]  /*5d60*/  @P0 SEL R0, R4, R0, !P2 ;  /* 0x0000000004000207 */ /* 0x000fe20005000000 */
[----:B------:R-:W-:Y:S01]  /*5d70*/  IMAD.SHL.U32 R105, R93, 0x10, RZ ;  /* 0x000000105d697824 */ /* 0x000fe200078e00ff */
[----:B------:R-:W-:Y:S01]  /*5d80*/  PLOP3.LUT P2, PT, PT, PT, UP1, 0x80, 0x8 ;  /* 0x000000000008781c */ /* 0x000fe20003f4f018 */
[----:B------:R-:W-:Y:S01]  /*5d90*/  IMAD.IADD R67, R99, 0x1, R72 ;  /* 0x0000000163437824 */ /* 0x000fe200078e0248 */
[----:B------:R-:W-:Y:S01]  /*5da0*/  @P1 LOP3.LUT R0, R0, 0x1, RZ, 0xc0, !PT ;  /* 0x0000000100001812 */ /* 0x000fe200078ec0ff */
[----:B------:R-:W-:Y:S01]  /*5db0*/  BSSY B1, `(.L_x_99) ;  /* 0x0000039000017945 */ /* 0x000fe20003800000 */
[----:B------:R-:W-:Y:S01]  /*5dc0*/  LOP3.LUT P4, R102, R88, 0xff, RZ, 0xc0, !PT ;  /* 0x000000ff58667812 */ /* 0x000fe2000788c0ff */
[----:B------:R-:W-:Y:S01]  /*5dd0*/  IMAD.IADD R66, R67, 0x1, R106 ;  /* 0x0000000143427824 */ /* 0x000fe200078e026a */
[----:B------:R-:W-:Y:S01]  /*5de0*/  ISETP.NE.U32.OR P5, PT, R0, 0x1, !P1 ;  /* 0x000000010000780c */ /* 0x000fe20004fa5470 */
[----:B------:R-:W-:Y:S01]  /*5df0*/  IMAD.U32 R0, RZ, RZ, UR56 ;  /* 0x00000038ff007e24 */ /* 0x000fe2000f8e00ff */
[----:B------:R-:W-:Y:S01]  /*5e00*/  SEL R3, RZ, 0xffffffff, P3 ;  /* 0xffffffffff037807 */ /* 0x000fe20001800000 */
[----:B------:R-:W-:Y:S01]  /*5e10*/  IMAD.MOV.U32 R75, RZ, RZ, 0x1 ;  /* 0x00000001ff4b7424 */ /* 0x000fe200078e00ff */
[----:B------:R-:W-:Y:S01]  /*5e20*/  P2R R104, PR, RZ, 0x20 ;  /* 0x00000020ff687803 */ /* 0x000fe20000000000 */
[----:B------:R-:W-:Y:S01]  /*5e30*/  IMAD R48, R45, 0x40, R46 ;  /* 0x000000402d307824 */ /* 0x000fe200078e022e */
[----:B------:R-:W-:Y:S01]  /*5e40*/  LEA R0, R0, UR48, 0x3 ;  /* 0x0000003000007c11 */ /* 0x000fe2000f8e18ff */
[----:B------:R-:W-:Y:S01]  /*5e50*/  IMAD.U32 R74, RZ, RZ, UR56 ;  /* 0x00000038ff4a7e24 */ /* 0x000fe2000f8e00ff */
[----:B------:R-:W-:Y:S02]  /*5e60*/  @P2 SEL R3, R4, R3, !P4 ;  /* 0x0000000304032207 */ /* 0x000fe40006000000 */
[----:B------:R-:W-:Y:S02]  /*5e70*/  CS2R R78, SRZ ;  /* 0x00000000004e7805 */ /* 0x000fe4000001ff00 */
[----:B------:R-:W-:Y:S02]  /*5e80*/  CS2R R76, SRZ ;  /* 0x00000000004c7805 */ /* 0x000fe4000001ff00 */
[----:B------:R-:W-:Y:S02]  /*5e90*/  CS2R R70, SRZ ;  /* 0x0000000000467805 */ /* 0x000fe4000001ff00 */
[----:B------:R-:W-:Y:S02]  /*5ea0*/  LOP3.LUT R3, R3, 0x1, RZ, 0xc0, !PT ;  /* 0x0000000103037812 */ /* 0x000fe400078ec0ff */
[----:B------:R-:W-:Y:S02]  /*5eb0*/  CS2R R68, SRZ ;  /* 0x0000000000447805 */ /* 0x000fe4000001ff00 */
[----:B------:R-:W-:Y:S02]  /*5ec0*/  @P5 SHF.L.U32 R2, R107, 0x1f, RZ ;  /* 0x0000001f6b025819 */ /* 0x000fe400000006ff */
[----:B------:R-:W-:Y:S02]  /*5ed0*/  CS2R R62, SRZ ;  /* 0x00000000003e7805 */ /* 0x000fe4000001ff00 */
[----:B------:R-:W-:Y:S02]  /*5ee0*/  ISETP.NE.U32.AND P2, PT, R3, 0x1, PT ;  /* 0x000000010300780c */ /* 0x000fe40003f45070 */
[----:B------:R-:W-:Y:S01]  /*5ef0*/  CS2R R60, SRZ ;  /* 0x00000000003c7805 */ /* 0x000fe2000001ff00 */
[----:B------:R1:W3:Y:S01]  /*5f00*/  @P5 SYNCS.PHASECHK.TRANS64.TRYWAIT P1, [R0+URZ+0x100], R2 ;  /* 0x00010002000055a7 */ /* 0x0002e200080211ff */
[----:B------:R-:W-:Y:S02]  /*5f10*/  CS2R R58, SRZ ;  /* 0x00000000003a7805 */ /* 0x000fe4000001ff00 */
[----:B------:R-:W-:Y:S02]  /*5f20*/  P2R R108, PR, RZ, 0x4 ;  /* 0x00000004ff6c7803 */ /* 0x000fe40000000000 */
[----:B------:R-:W-:Y:S01]  /*5f30*/  CS2R R56, SRZ ;  /* 0x0000000000387805 */ /* 0x000fe2000001ff00 */
[----:B------:R-:W-:Y:S02]  /*5f40*/  IMAD.IADD R65, R67, 0x1, R105 ;  /* 0x0000000143417824 */ /* 0x000fe400078e0269 */
[----:B------:R-:W-:Y:S01]  /*5f50*/  IMAD.IADD R64, R98, 0x1, R66 ;  /* 0x0000000162407824 */ /* 0x000fe200078e0242 */
[----:B-1----:R-:W-:Y:S04]  /*5f60*/  SHF.L.U32 R2, R97, 0x1f, RZ ;  /* 0x0000001f61027819 */ /* 0x002fe800000006ff */
[----:B------:R1:W4:Y:S01]  /*5f70*/  SYNCS.PHASECHK.TRANS64.TRYWAIT P0, [R73+URZ+0x160], R2 ;  /* 0x00016002490075a7 */ /* 0x00032200080011ff */
[----:B---3--:R-:W-:Y:S01]  /*5f80*/  @P5 SEL R75, RZ, 0x1, !P1 ;  /* 0x00000001ff4b5807 */ /* 0x008fe20004800000 */
[----:B-1----:R-:W-:Y:S06]  /*5f90*/  @!P5 BRA `(.L_x_100) ;  /* 0x000000000068d947 */ /* 0x002fec0003800000 */
[----:B------:R-:W-:Y:S01]  /*5fa0*/  ISETP.NE.AND P1, PT, R75, RZ, PT ;  /* 0x000000ff4b00720c */ /* 0x000fe20003f25270 */
[----:B------:R-:W-:Y:S01]  /*5fb0*/  BSSY B0, `(.L_x_101) ;  /* 0x000000d000007945 */ /* 0x000fe20003800000 */
[----:B------:R-:W-:Y:S02]  /*5fc0*/  CS2R R58, SRZ ;  /* 0x00000000003a7805 */ /* 0x000fe4000001ff00 */
[----:B------:R-:W-:Y:S02]  /*5fd0*/  CS2R R56, SRZ ;  /* 0x0000000000387805 */ /* 0x000fe4000001ff00 */
[----:B------:R-:W-:Y:S02]  /*5fe0*/  CS2R R62, SRZ ;  /* 0x00000000003e7805 */ /* 0x000fe4000001ff00 */
[----:B------:R-:W-:Y:S02]  /*5ff0*/  CS2R R60, SRZ ;  /* 0x00000000003c7805 */ /* 0x000fe4000001ff00 */
[----:B------:R-:W-:Y:S02]  /*6000*/  CS2R R70, SRZ ;  /* 0x0000000000467805 */ /* 0x000fe4000001ff00 */
[----:B------:R-:W-:Y:S02]  /*6010*/  CS2R R68, SRZ ;  /* 0x0000000000447805 */ /* 0x000fe4000001ff00 */
[----:B------:R-:W-:Y:S02]  /*6020*/  CS2R R78, SRZ ;  /* 0x00000000004e7805 */ /* 0x000fe4000001ff00 */
[----:B------:R-:W-:Y:S01]  /*6030*/  CS2R R76, SRZ ;  /* 0x00000000004c7805 */ /* 0x000fe2000001ff00 */
[----:B------:R-:W-:Y:S06]  /*6040*/  @P1 BRA `(.L_x_102) ;  /* 0x00000000000c1947 */ /* 0x000fec0003800000 */
[----:B------:R-:W-:Y:S04]  /*6050*/  SHF.L.U32 R3, R107, 0x1f, RZ ;  /* 0x0000001f6b037819 */ /* 0x000fe800000006ff */
[----:B------:R-:W1:Y:S02]  /*6060*/  SYNCS.PHASECHK.TRANS64.TRYWAIT P1, [R0+URZ+0x100], R3 ;  /* 0x00010003000075a7 */ /* 0x000e6400080211ff */
[----:B-1----:R-:W-:Y:S05]  /*6070*/  @!P1 BRA `(.L_x_103) ;  /* 0x0000002800689947 */ /* 0x002fea0003800000 */
.L_x_102:
[----:B------:R-:W-:Y:S05]  /*6080*/  BSYNC B0 ;  /* 0x0000000000007941 */ /* 0x000fea0003800000 */
.L_x_101:
[----:B------:R-:W-:Y:S01]  /*6090*/  ISETP.NE.AND P1, PT, R108, RZ, PT ;  /* 0x000000ff6c00720c */ /* 0x000fe20003f25270 */
[----:B------:R-:W-:Y:S04]  /*60a0*/  UIADD3 UR5, UPT, UPT, UR56, 0x1, URZ ;  /* 0x0000000138057890 */ /* 0x000fe8000fffe0ff */
[----:B------:R-:W-:Y:S04]  /*60b0*/  UISETP.NE.AND UP0, UPT, UR5, 0x3, UPT ;  /* 0x000000030500788c */ /* 0x000fe8000bf05270 */
[----:B------:R-:W-:Y:S02]  /*60c0*/  USEL UR4, URZ, 0x1, UP0 ;  /* 0x00000001ff047887 */ /* 0x000fe40008000000 */
[----:B------:R-:W-:Y:S02]  /*60d0*/  USEL UR5, UR5, URZ, UP0 ;  /* 0x000000ff05057287 */ /* 0x000fe40008000000 */
[----:B------:R3:W1:Y:S02]  /*60e0*/  @P1 LDS.128 R56, [R67] ;  /* 0x0000000043381984 */ /* 0x0006640000000c00 */
[----:B------:R-:W-:Y:S02]  /*60f0*/  LOP3.LUT R107, R107, UR4, RZ, 0x3c, !PT ;  /* 0x000000046b6b7c12 */ /* 0x000fe4000f8e3cff */
[----:B------:R3:W1:Y:S01]  /*6100*/  @P1 LDS.128 R60, [R66+0x10] ;  /* 0x00001000423c1984 */ /* 0x0006620000000c00 */
[----:B------:R-:W-:Y:S03]  /*6110*/  IMAD.U32 R74, RZ, RZ, UR5 ;  /* 0x00000005ff4a7e24 */ /* 0x000fe6000f8e00ff */
[----:B------:R3:W1:Y:S04]  /*6120*/  @P1 LDS.128 R68, [R65+0x20] ;  /* 0x0000200041441984 */ /* 0x0006680000000c00 */
[----:B------:R3:W1:Y:S02]  /*6130*/  @P1 LDS.128 R76, [R64+0x10] ;  /* 0x00001000404c1984 */ /* 0x0006640000000c00 */
.L_x_100:
[----:B------:R-:W-:Y:S05]  /*6140*/  BSYNC B1 ;  /* 0x0000000000017941 */ /* 0x000fea0003800000 */
.L_x_99:
[----:B-1----:R-:W-:Y:S04]  /*6150*/  SHF.R.U32.HI R0, RZ, 0x15, R48 ;  /* 0x00000015ff007819 */ /* 0x002fe80000011630 */
[----:B------:R-:W-:Y:S01]  /*6160*/  LOP3.LUT P1, RZ, R0, 0x3, R92, 0x48, !PT ;  /* 0x0000000300ff7812 */ /* 0x000fe2000782485c */
[----:B------:R-:W-:Y:S01]  /*6170*/  @!UPT UIADD3 URZ, UPT, UPT, URZ, URZ, URZ ;  /* 0x000000fffffff290 */ /* 0x000fe2000fffe0ff */
[----:B----4-:R-:W-:Y:S11]  /*6180*/  @P0 BRA `(.L_x_104) ;  /* 0x0000000000080947 */ /* 0x010ff60003800000 */
[----:B------:R-:W1:Y:S02]  /*6190*/  SYNCS.PHASECHK.TRANS64.TRYWAIT P0, [R73+URZ+0x160], R2 ;  /* 0x00016002490075a7 */ /* 0x000e6400080011ff */
[----:B-1----:R-:W-:Y:S05]  /*61a0*/  @!P0 BRA `(.L_x_105) ;  /* 0x0000002800308947 */ /* 0x002fea0003800000 */
.L_x_104:
[----:B------:R-:W-:Y:S05]  /*61b0*/  @!P1 BRA `(.L_x_106) ;  /* 0x0000000000409947 */ /* 0x000fea0003800000 */
[----:B------:R-:W4:Y:S01]  /*61c0*/  LDCU.64 UR8, c[0x4][0x70] ;  /* 0x01000e00ff0877ac */ /* 0x000f220008000a00 */
[----:B------:R-:W-:Y:S01]  /*61d0*/  MOV R3, 0x0 ;  /* 0x0000000000037802 */ /* 0x000fe20000000f00 */
[----:B------:R-:W-:Y:S02]  /*61e0*/  HFMA2 R12, -RZ, RZ, 0, 5.9604644775390625e-08 ;  /* 0x00000001ff0c7431 */ /* 0x000fe400000001ff */
[----:B------:R-:W-:Y:S02]  /*61f0*/  IMAD.MOV.U32 R8, RZ, RZ, 0x192 ;  /* 0x00000192ff087424 */ /* 0x000fe400078e00ff */
[----:B------:R-:W-:Y:S01]  /*6200*/  IMAD.MOV.U32 R13, RZ, RZ, RZ ;  /* 0x000000ffff0d7224 */ /* 0x000fe200078e00ff */
[----:B------:R-:W5:Y:S01]  /*6210*/  LDCU.64 UR6, c[0x4][0x78] ;  /* 0x01000f00ff0677ac */ /* 0x000f620008000a00 */
[----:B-1----:R-:W1:Y:S01]  /*6220*/  LDC.64 R2, c[0x4][R3] ;  /* 0x0100000003027b82 */ /* 0x002e620000000a00 */
[----:B------:R-:W2:Y:S01]  /*6230*/  LDCU.64 UR4, c[0x4][0x10] ;  /* 0x01000200ff0477ac */ /* 0x000ea20008000a00 */
[----:B----4-:R-:W-:Y:S01]  /*6240*/  MOV R5, UR9 ;  /* 0x0000000900057c02 */ /* 0x010fe20008000f00 */
[----:B------:R-:W-:Y:S01]  /*6250*/  IMAD.U32 R4, RZ, RZ, UR8 ;  /* 0x00000008ff047e24 */ /* 0x000fe2000f8e00ff */
[----:B-----5:R-:W-:Y:S01]  /*6260*/  MOV R7, UR7 ;  /* 0x0000000700077c02 */ /* 0x020fe20008000f00 */
[----:B------:R-:W-:Y:S01]  /*6270*/  IMAD.U32 R6, RZ, RZ, UR6 ;  /* 0x00000006ff067e24 */ /* 0x000fe2000f8e00ff */
[----:B--2---:R-:W-:Y:S01]  /*6280*/  MOV R11, UR5 ;  /* 0x00000005000b7c02 */ /* 0x004fe20008000f00 */
[----:B------:R-:W-:Y:S02]  /*6290*/  IMAD.U32 R10, RZ, RZ, UR4 ;  /* 0x00000004ff0a7e24 */ /* 0x000fe4000f8e00ff */
[----:B------:R-:W-:Y:S07]  /*62a0*/  LEPC R20, `(.L_x_106) ;  /* 0x000000001014794e */ /* 0x000fee0000000000 */
[----:B-1-3--:R-:W-:Y:S05]  /*62b0*/  CALL.ABS.NOINC R2 ;  /* 0x0000000002007343 */ /* 0x00afea0003c00000 */
.L_x_106:
[----:B------:R-:W-:Y:S05]  /*62c0*/  WARPSYNC.ALL ;  /* 0x0000000000007948 */ /* 0x000fea0003800000 */
[----:B------:R-:W-:Y:S01]  /*62d0*/  R2UR UR4, R48 ;  /* 0x00000000300472ca */ /* 0x000fe200000e0000 */
[--C-:B------:R-:W-:Y:S01]  /*62e0*/  HADD2.F32 R50, -RZ, R56.reuse.H0_H0 ;  /* 0x20000038ff327230 */ /* 0x100fe20000004100 */
[----:B------:R-:W-:Y:S01]  /*62f0*/  ISETP.NE.AND P0, PT, R100, RZ, PT ;  /* 0x000000ff6400720c */ /* 0x000fe20003f05270 */
[----:B------:R-:W-:Y:S01]  /*6300*/  HADD2.F32 R51, -RZ, R56.H1_H1 ;  /* 0x30000038ff337230 */ /* 0x000fe20000004100 */
[----:B------:R-:W-:Y:S01]  /*6310*/  BSSY.RECONVERGENT B0, `(.L_x_107) ;  /* 0x0000083000007945 */ /* 0x000fe20003800200 */
[--C-:B------:R-:W-:Y:S08]  /*6320*/  HADD2.F32 R52, -RZ, R57.reuse.H0_H0 ;  /* 0x20000039ff347230 */ /* 0x100ff00000004100 */
[----:B------:R-:W2:Y:S02]  /*6330*/  LDTM.x32 R4, tmem[UR4] ;  /* 0x00000004000479ee */ /* 0x000ea400082c0000 */
[C---:B--2---:R-:W-:Y:S01]  /*6340*/  FMUL R0, R47.reuse, R4 ;  /* 0x000000042f007220 */ /* 0x044fe20000400000 */
[C---:B-1----:R-:W-:Y:S01]  /*6350*/  FMUL R2, R47.reuse, R5 ;  /* 0x000000052f027220 */ /* 0x042fe20000400000 */
[C---:B------:R-:W-:Y:S01]  /*6360*/  FMUL R4, R47.reuse, R8 ;  /* 0x000000082f047220 */ /* 0x040fe20000400000 */
[----:B------:R-:W-:Y:S01]  /*6370*/  FMUL R3, R47, R6 ;  /* 0x000000062f037220 */ /* 0x000fe20000400000 */
[C---:B------:R-:W-:Y:S01]  /*6380*/  FFMA R0, R49.reuse, R50, R0 ;  /* 0x0000003231007223 */ /* 0x040fe20000000000 */
[----:B------:R-:W-:Y:S01]  /*6390*/  FFMA R2, R49, R51, R2 ;  /* 0x0000003331027223 */ /* 0x000fe20000000002 */
[C---:B------:R-:W-:Y:S01]  /*63a0*/  FMUL R5, R47.reuse, R9 ;  /* 0x000000092f057220 */ /* 0x040fe20000400000 */
        /* <DEDUP_REMOVED lines=16> */
[----:B------:R-:W-:Y:S02]  /*64b0*/  HADD2.F32 R32, -RZ, R57.H1_H1 ;  /* 0x30000039ff207230 */ /* 0x000fe40000004100 */
[C---:B------:R-:W-:Y:S01]  /*64c0*/  FMUL R26, R47.reuse, R30 ;  /* 0x0000001e2f1a7220 */ /* 0x040fe20000400000 */
[----:B------:R-:W-:Y:S01]  /*64d0*/  FMUL R29, R47, R33 ;  /* 0x000000212f1d7220 */ /* 0x000fe20000400000 */
[--C-:B------:R-:W-:Y:S02]  /*64e0*/  HADD2.F32 R33, -RZ, R58.reuse.H0_H0 ;  /* 0x2000003aff217230 */ /* 0x100fe40000004100 */
[----:B------:R-:W-:Y:S01]  /*64f0*/  FFMA R3, R49, R52, R3 ;  /* 0x0000003431037223 */ /* 0x000fe20000000003 */
[C---:B------:R-:W-:Y:S01]  /*6500*/  FMUL R7, R47.reuse, R7 ;  /* 0x000000072f077220 */ /* 0x040fe20000400000 */
[----:B------:R-:W-:Y:S01]  /*6510*/  FMUL R30, R47, R34 ;  /* 0x000000222f1e7220 */ /* 0x000fe20000400000 */
[----:B------:R-:W-:Y:S01]  /*6520*/  HADD2.F32 R34, -RZ, R58.H1_H1 ;  /* 0x3000003aff227230 */ /* 0x000fe20000004100 */
[----:B------:R-:W-:Y:S01]  /*6530*/  F2FP.F16.F32.PACK_AB R52, R2, R0 ;  /* 0x000000000234723e */ /* 0x000fe200000000ff */
[--C-:B------:R-:W-:Y:S02]  /*6540*/  HADD2.F32 R0, -RZ, R59.reuse.H0_H0 ;  /* 0x2000003bff007230 */ /* 0x100fe40000004100 */
[C---:B------:R-:W-:Y:S01]  /*6550*/  FFMA R7, R49.reuse, R32, R7 ;  /* 0x0000002031077223 */ /* 0x040fe20000000007 */
[----:B------:R-:W-:Y:S02]  /*6560*/  HADD2.F32 R2, -RZ, R59.H1_H1 ;  /* 0x3000003bff027230 */ /* 0x000fe40000004100 */
[C---:B------:R-:W-:Y:S01]  /*6570*/  FFMA R4, R49.reuse, R33, R4 ;  /* 0x0000002131047223 */ /* 0x040fe20000000004 */
[C---:B------:R-:W-:Y:S01]  /*6580*/  FFMA R5, R49.reuse, R34, R5 ;  /* 0x0000002231057223 */ /* 0x040fe20000000005 */
[----:B------:R-:W-:Y:S01]  /*6590*/  FFMA R6, R49, R0, R6 ;  /* 0x0000000031067223 */ /* 0x000fe20000000006 */
[--C-:B------:R-:W-:Y:S02]  /*65a0*/  HADD2.F32 R0, -RZ, R60.reuse.H0_H0 ;  /* 0x2000003cff007230 */ /* 0x100fe40000004100 */
[----:B------:R-:W-:Y:S01]  /*65b0*/  FMUL R11, R47, R11 ;  /* 0x0000000b2f0b7220 */ /* 0x000fe20000400000 */
[----:B------:R-:W-:Y:S01]  /*65c0*/  F2FP.F16.F32.PACK_AB R53, R7, R3 ;  /* 0x000000030735723e */ /* 0x000fe200000000ff */
[--C-:B------:R-:W-:Y:S02]  /*65d0*/  HADD2.F32 R3, -RZ, R61.reuse.H0_H0 ;  /* 0x2000003dff037230 */ /* 0x100fe40000004100 */
[----:B------:R-:W-:Y:S01]  /*65e0*/  FMUL R15, R47, R15 ;  /* 0x0000000f2f0f7220 */ /* 0x000fe20000400000 */
[C---:B------:R-:W-:Y:S01]  /*65f0*/  FFMA R11, R49.reuse, R2, R11 ;  /* 0x00000002310b7223 */ /* 0x040fe2000000000b */
[----:B------:R-:W-:Y:S02]  /*6600*/  HADD2.F32 R2, -RZ, R60.H1_H1 ;  /* 0x3000003cff027230 */ /* 0x000fe40000004100 */
[----:B------:R-:W-:Y:S01]  /*6610*/  FFMA R8, R49, R0, R8 ;  /* 0x0000000031087223 */ /* 0x000fe20000000008 */
[----:B------:R-:W-:Y:S02]  /*6620*/  HADD2.F32 R0, -RZ, R61.H1_H1 ;  /* 0x3000003dff007230 */ /* 0x000fe40000004100 */
[C---:B------:R-:W-:Y:S01]  /*6630*/  FMUL R19, R47.reuse, R19 ;  /* 0x000000132f137220 */ /* 0x040fe20000400000 */
[----:B------:R-:W-:Y:S01]  /*6640*/  FMUL R23, R47, R23 ;  /* 0x000000172f177220 */ /* 0x000fe20000400000 */
[C---:B------:R-:W-:Y:S01]  /*6650*/  FFMA R9, R49.reuse, R2, R9 ;  /* 0x0000000231097223 */ /* 0x040fe20000000009 */
[C---:B------:R-:W-:Y:S01]  /*6660*/  FFMA R10, R49.reuse, R3, R10 ;  /* 0x00000003310a7223 */ /* 0x040fe2000000000a */
[----:B------:R-:W-:Y:S01]  /*6670*/  FFMA R15, R49, R0, R15 ;  /* 0x00000000310f7223 */ /* 0x000fe2000000000f */
[--C-:B------:R-:W-:Y:S02]  /*6680*/  HADD2.F32 R2, -RZ, R62.reuse.H0_H0 ;  /* 0x2000003eff027230 */ /* 0x100fe40000004100 */
[----:B------:R-:W-:Y:S01]  /*6690*/  FMUL R27, R47, R27 ;  /* 0x0000001b2f1b7220 */ /* 0x000fe20000400000 */
[----:B------:R-:W-:Y:S01]  /*66a0*/  HADD2.F32 R0, -RZ, R62.H1_H1 ;  /* 0x3000003eff007230 */ /* 0x000fe20000004100 */
[----:B------:R-:W-:Y:S01]  /*66b0*/  F2FP.F16.F32.PACK_AB R54, R5, R4 ;  /* 0x000000040536723e */ /* 0x000fe200000000ff */
[--C-:B------:R-:W-:Y:S02]  /*66c0*/  HADD2.F32 R3, -RZ, R63.reuse.H0_H0 ;  /* 0x2000003fff037230 */ /* 0x100fe40000004100 */
[C---:B------:R-:W-:Y:S01]  /*66d0*/  FFMA R12, R49.reuse, R2, R12 ;  /* 0x00000002310c7223 */ /* 0x040fe2000000000c */
[--C-:B------:R-:W-:Y:S02]  /*66e0*/  HADD2.F32 R2, -RZ, R68.reuse.H0_H0 ;  /* 0x20000044ff027230 */ /* 0x100fe40000004100 */
[C---:B------:R-:W-:Y:S01]  /*66f0*/  FFMA R13, R49.reuse, R0, R13 ;  /* 0x00000000310d7223 */ /* 0x040fe2000000000d */
[----:B------:R-:W-:Y:S02]  /*6700*/  HADD2.F32 R0, -RZ, R63.H1_H1 ;  /* 0x3000003fff007230 */ /* 0x000fe40000004100 */
[----:B------:R-:W-:Y:S01]  /*6710*/  FFMA R14, R49, R3, R14 ;  /* 0x00000003310e7223 */ /* 0x000fe2000000000e */
[----:B------:R-:W-:Y:S01]  /*6720*/  HADD2.F32 R3, -RZ, R68.H1_H1 ;  /* 0x30000044ff037230 */ /* 0x000fe20000004100 */
[----:B------:R-:W-:Y:S01]  /*6730*/  F2FP.F16.F32.PACK_AB R55, R11, R6 ;  /* 0x000000060b37723e */ /* 0x000fe200000000ff */
[----:B------:R-:W-:Y:S01]  /*6740*/  FMUL R31, R47, R31 ;  /* 0x0000001f2f1f7220 */ /* 0x000fe20000400000 */
[C---:B------:R-:W-:Y:S01]  /*6750*/  FFMA R19, R49.reuse, R0, R19 ;  /* 0x0000000031137223 */ /* 0x040fe20000000013 */
[--C-:B------:R-:W-:Y:S02]  /*6760*/  HADD2.F32 R0, -RZ, R69.reuse.H0_H0 ;  /* 0x20000045ff007230 */ /* 0x100fe40000004100 */
[C---:B------:R-:W-:Y:S01]  /*6770*/  FFMA R16, R49.reuse, R2, R16 ;  /* 0x0000000231107223 */ /* 0x040fe20000000010 */
[----:B------:R1:W-:Y:S01]  /*6780*/  STS.128 [R67], R52 ;  /* 0x0000003443007388 */ /* 0x0003e20000000c00 */
[C---:B------:R-:W-:Y:S01]  /*6790*/  FFMA R17, R49.reuse, R3, R17 ;  /* 0x0000000331117223 */ /* 0x040fe20000000011 */
[----:B------:R-:W-:Y:S02]  /*67a0*/  HADD2.F32 R2, -RZ, R69.H1_H1 ;  /* 0x30000045ff027230 */ /* 0x000fe40000004100 */
[----:B------:R-:W-:Y:S01]  /*67b0*/  FFMA R18, R49, R0, R18 ;  /* 0x0000000031127223 */ /* 0x000fe20000000012 */
[--C-:B------:R-:W-:Y:S01]  /*67c0*/  HADD2.F32 R0, -RZ, R70.reuse.H0_H0 ;  /* 0x20000046ff007230 */ /* 0x100fe20000004100 */
[----:B------:R-:W-:Y:S01]  /*67d0*/  F2FP.F16.F32.PACK_AB R8, R9, R8 ;  /* 0x000000080908723e */ /* 0x000fe200000000ff */
[--C-:B------:R-:W-:Y:S02]  /*67e0*/  HADD2.F32 R3, -RZ, R71.reuse.H0_H0 ;  /* 0x20000047ff037230 */ /* 0x100fe40000004100 */
[C---:B------:R-:W-:Y:S01]  /*67f0*/  FFMA R23, R49.reuse, R2, R23 ;  /* 0x0000000231177223 */ /* 0x040fe20000000017 */
[----:B------:R-:W-:Y:S02]  /*6800*/  HADD2.F32 R2, -RZ, R70.H1_H1 ;  /* 0x30000046ff027230 */ /* 0x000fe40000004100 */
[----:B------:R-:W-:Y:S01]  /*6810*/  FFMA R20, R49, R0, R20 ;  /* 0x0000000031147223 */ /* 0x000fe20000000014 */
[----:B------:R-:W-:Y:S01]  /*6820*/  HADD2.F32 R0, -RZ, R71.H1_H1 ;  /* 0x30000047ff007230 */ /* 0x000fe20000004100 */
[----:B------:R-:W-:Y:S01]  /*6830*/  F2FP.F16.F32.PACK_AB R9, R15, R10 ;  /* 0x0000000a0f09723e */ /* 0x000fe200000000ff */
[----:B------:R-:W-:Y:S02]  /*6840*/  HADD2.F32 R4, -RZ, R79.H0_H0 ;  /* 0x2000004fff047230 */ /* 0x000fe40000004100 */
[C---:B------:R-:W-:Y:S01]  /*6850*/  FFMA R21, R49.reuse, R2, R21 ;  /* 0x0000000231157223 */ /* 0x040fe20000000015 */
[C---:B------:R-:W-:Y:S01]  /*6860*/  FFMA R22, R49.reuse, R3, R22 ;  /* 0x0000000331167223 */ /* 0x040fe20000000016 */
[----:B------:R-:W-:Y:S01]  /*6870*/  FFMA R27, R49, R0, R27 ;  /* 0x00000000311b7223 */ /* 0x000fe2000000001b */
[--C-:B------:R-:W-:Y:S01]  /*6880*/  HADD2.F32 R2, -RZ, R76.reuse.H0_H0 ;  /* 0x2000004cff027230 */ /* 0x100fe20000004100 */
[----:B------:R-:W-:Y:S01]  /*6890*/  F2FP.F16.F32.PACK_AB R10, R13, R12 ;  /* 0x0000000c0d0a723e */ /* 0x000fe200000000ff */
[----:B------:R-:W-:Y:S01]  /*68a0*/  HADD2.F32 R0, -RZ, R76.H1_H1 ;  /* 0x3000004cff007230 */ /* 0x000fe20000004100 */
[----:B------:R-:W-:Y:S01]  /*68b0*/  F2FP.F16.F32.PACK_AB R11, R19, R14 ;  /* 0x0000000e130b723e */ /* 0x000fe200000000ff */
[--C-:B------:R-:W-:Y:S02]  /*68c0*/  HADD2.F32 R3, -RZ, R77.reuse.H0_H0 ;  /* 0x2000004dff037230 */ /* 0x100fe40000004100 */
[C---:B------:R-:W-:Y:S01]  /*68d0*/  FFMA R24, R49.reuse, R2, R24 ;  /* 0x0000000231187223 */ /* 0x040fe20000000018 */
[--C-:B------:R-:W-:Y:S02]  /*68e0*/  HADD2.F32 R2, -RZ, R78.reuse.H0_H0 ;  /* 0x2000004eff027230 */ /* 0x100fe40000004100 */
[C---:B------:R-:W-:Y:S01]  /*68f0*/  FFMA R25, R49.reuse, R0, R25 ;  /* 0x0000000031197223 */ /* 0x040fe20000000019 */
[----:B------:R1:W-:Y:S01]  /*6900*/  STS.128 [R66+0x10], R8 ;  /* 0x0000100842007388 */ /* 0x0003e20000000c00 */
[----:B------:R-:W-:Y:S02]  /*6910*/  HADD2.F32 R0, -RZ, R77.H1_H1 ;  /* 0x3000004dff007230 */ /* 0x000fe40000004100 */
[----:B------:R-:W-:Y:S01]  /*6920*/  FFMA R26, R49, R3, R26 ;  /* 0x00000003311a7223 */ /* 0x000fe2000000001a */
[----:B------:R-:W-:Y:S01]  /*6930*/  HADD2.F32 R3, -RZ, R78.H1_H1 ;  /* 0x3000004eff037230 */ /* 0x000fe20000004100 */
[----:B------:R-:W-:Y:S01]  /*6940*/  F2FP.F16.F32.PACK_AB R16, R17, R16 ;  /* 0x000000101110723e */ /* 0x000fe200000000ff */
[----:B------:R-:W-:Y:S01]  /*6950*/  HADD2.F32 R5, -RZ, R79.H1_H1 ;  /* 0x3000004fff057230 */ /* 0x000fe20000004100 */
[----:B------:R-:W-:Y:S01]  /*6960*/  F2FP.F16.F32.PACK_AB R17, R23, R18 ;  /* 0x000000121711723e */ /* 0x000fe200000000ff */
[----:B------:R-:W-:Y:S01]  /*6970*/  FFMA R31, R49, R0, R31 ;  /* 0x00000000311f7223 */ /* 0x000fe2000000001f */
[----:B------:R-:W-:Y:S01]  /*6980*/  FMUL R35, R47, R35 ;  /* 0x000000232f237220 */ /* 0x000fe20000400000 */
[----:B------:R-:W-:Y:S01]  /*6990*/  F2FP.F16.F32.PACK_AB R18, R21, R20 ;  /* 0x000000141512723e */ /* 0x000fe200000000ff */
[----:B------:R-:W-:Y:S01]  /*69a0*/  FFMA R28, R49, R2, R28 ;  /* 0x00000002311c7223 */ /* 0x000fe2000000001c */
[----:B------:R-:W-:Y:S01]  /*69b0*/  F2FP.F16.F32.PACK_AB R19, R27, R22 ;  /* 0x000000161b13723e */ /* 0x000fe200000000ff */
[C---:B------:R-:W-:Y:S01]  /*69c0*/  FFMA R29, R49.reuse, R3, R29 ;  /* 0x00000003311d7223 */ /* 0x040fe2000000001d */
[C---:B------:R-:W-:Y:S01]  /*69d0*/  FFMA R30, R49.reuse, R4, R30 ;  /* 0x00000004311e7223 */ /* 0x040fe2000000001e */
[----:B------:R-:W-:Y:S01]  /*69e0*/  FFMA R35, R49, R5, R35 ;  /* 0x0000000531237223 */ /* 0x000fe20000000023 */
[----:B------:R-:W-:Y:S01]  /*69f0*/  F2FP.F16.F32.PACK_AB R24, R25, R24 ;  /* 0x000000181918723e */ /* 0x000fe200000000ff */
[----:B------:R1:W-:Y:S01]  /*6a00*/  STS.128 [R65+0x20], R16 ;  /* 0x0000201041007388 */ /* 0x0003e20000000c00 */
[----:B------:R-:W-:Y:S02]  /*6a10*/  F2FP.F16.F32.PACK_AB R25, R31, R26 ;  /* 0x0000001a1f19723e */ /* 0x000fe400000000ff */
[----:B------:R-:W-:Y:S02]  /*6a20*/  F2FP.F16.F32.PACK_AB R26, R29, R28 ;  /* 0x0000001c1d1a723e */ /* 0x000fe400000000ff */
[----:B------:R-:W-:Y:S05]  /*6a30*/  F2FP.F16.F32.PACK_AB R27, R35, R30 ;  /* 0x0000001e231b723e */ /* 0x000fea00000000ff */
[----:B------:R1:W-:Y:S01]  /*6a40*/  STS.128 [R64+0x10], R24 ;  /* 0x0000101840007388 */ /* 0x0003e20000000c00 */
[----:B------:R-:W-:Y:S01]  /*6a50*/  @!PT LDS RZ, [RZ] ;  /* 0x00000000fffff984 */ /* 0x000fe20000000800 */
[----:B------:R-:W-:Y:S01]  /*6a60*/  @!PT LDS RZ, [RZ] ;  /* 0x00000000fffff984 */ /* 0x000fe20000000800 */
[----:B------:R-:W-:Y:S01]  /*6a70*/  @!PT LDS RZ, [RZ] ;  /* 0x00000000fffff984 */ /* 0x000fe20000000800 */
[----:B------:R-:W-:Y:S01]  /*6a80*/  @!PT LDS RZ, [RZ] ;  /* 0x00000000fffff984 */ /* 0x000fe20000000800 */
[----:B------:R2:W-:Y:S07]  /*6a90*/  MEMBAR.ALL.CTA ;  /* 0x0000000000007992 */ /* 0x0005ee0000008000 */
[----:B--2---:R-:W2:Y:S02]  /*6aa0*/  FENCE.VIEW.ASYNC.S ;  /* 0x00000000000073c6 */ /* 0x004ea40000000000 */
[----:B--2---:R-:W-:Y:S06]  /*6ab0*/  BAR.SYNC.DEFER_BLOCKING 0x1, 0x80 ;  /* 0x0042000000007b1d */ /* 0x004fec0000010000 */
[----:B------:R-:W-:Y:S05]  /*6ac0*/  @P0 BRA `(.L_x_108) ;  /* 0x00000000001c0947 */ /* 0x000fea0003800000 */
[----:B------:R-:W-:Y:S01]  /*6ad0*/  R2UR UR4, R72 ;  /* 0x00000000480472ca */ /* 0x000fe200000e0000 */
[----:B------:R-:W-:Y:S01]  /*6ae0*/  UIADD3 UR6, UP0, UPT, UR54, 0x680, URZ ;  /* 0x0000068036067890 */ /* 0x000fe2000ff1e0ff */
[----:B------:R-:W-:Y:S03]  /*6af0*/  UMOV UR43, UR36 ;  /* 0x00000024002b7c82 */ /* 0x000fe60008000000 */
[----:B------:R-:W-:Y:S08]  /*6b00*/  UIADD3.X UR7, UPT, UPT, URZ, UR55, URZ, UP0, !UPT ;  /* 0x00000037ff077290 */ /* 0x000ff000087fe4ff */
[----:B------:R-:W-:Y:S09]  /*6b10*/  UIADD3 UR40, UPT, UPT, UR48, 0x200, UR4 ;  /* 0x0000020030287890 */ /* 0x000ff2000fffe004 */
[----:B------:R2:W-:Y:S02]  /*6b20*/  UTMASTG.3D [UR40], [UR6] ;  /* 0x00000028060073b5 */ /* 0x0005e40008010000 */
[----:B--2---:R0:W-:Y:S02]  /*6b30*/  UTMACMDFLUSH ;  /* 0x00000000000079b7 */ /* 0x0041e40000000000 */
.L_x_108:
[----:B------:R-:W-:Y:S05]  /*6b40*/  BSYNC.RECONVERGENT B0 ;  /* 0x0000000000007941 */ /* 0x000fea0003800200 */
.L_x_107:
[----:B------:R-:W-:Y:S01]  /*6b50*/  UIADD3 UR40, UPT, UPT, UR56, 0x1, URZ ;  /* 0x0000000138287890 */ /* 0x000fe2000fffe0ff */
[----:B------:R-:W-:Y:S03]  /*6b60*/  BSSY.RECONVERGENT B0, `(.L_x_109) ;  /* 0x0000005000007945 */ /* 0x000fe60003800200 */
[----:B------:R-:W-:Y:S04]  /*6b70*/  UISETP.NE.AND UP0, UPT, UR40, 0x3, UPT ;  /* 0x000000032800788c */ /* 0x000fe8000bf05270 */
[----:B------:R-:W-:Y:S01]  /*6b80*/  USEL UR43, UR40, URZ, UP0 ;  /* 0x000000ff282b7287 */ /* 0x000fe20008000000 */
[----:B------:R-:W-:Y:S11]  /*6b90*/  @P0 BRA `(.L_x_110) ;  /* 0x0000000000040947 */ /* 0x000ff60003800000 */
[----:B------:R-:W-:Y:S04]  /*6ba0*/  DEPBAR.LE SB0, 0x1 ;  /* 0x000080400000791a */ /* 0x000fe80000000000 */
.L_x_110:
[----:B------:R-:W-:Y:S05]  /*6bb0*/  BSYNC.RECONVERGENT B0 ;  /* 0x0000000000007941 */ /* 0x000fea0003800200 */
.L_x_109:
[----:B------:R-:W-:Y:S01]  /*6bc0*/  BAR.SYNC.DEFER_BLOCKING 0x1, 0x80 ;  /* 0x0042000000007b1d */ /* 0x000fe20000010000 */
[----:B------:R-:W-:Y:S01]  /*6bd0*/  ISETP.NE.AND P1, PT, R104, RZ, PT ;  /* 0x000000ff6800720c */ /* 0x000fe20003f25270 */
[----:B------:R-:W-:Y:S01]  /*6be0*/  UISETP.NE.AND UP0, UPT, UR50, URZ, UPT ;  /* 0x000000ff3200728c */ /* 0x000fe2000bf05270 */
[----:B------:R-:W-:Y:S11]  /*6bf0*/  LEA R2, R74, UR48, 0x3 ;  /* 0x000000304a027c11 */ /* 0x000ff6000f8e18ff */
[----:B------:R-:W-:Y:S01]  /*6c00*/  @P1 SHF.L.U32 R3, R107, 0x1f, RZ ;  /* 0x0000001f6b031819 */ /* 0x000fe200000006ff */
[----:B------:R-:W-:Y:S06]  /*6c10*/  BRA.U !UP0, `(.L_x_111) ;  /* 0x0000000108247547 */ /* 0x000fec000b800000 */
[----:B------:R-:W-:Y:S01]  /*6c20*/  IMAD.U32 R4, RZ, RZ, UR49 ;  /* 0x00000031ff047e24 */ /* 0x000fe2000f8e00ff */
[----:B------:R-:W-:Y:S01]  /*6c30*/  MOV R0, UR37 ;  /* 0x0000002500007c02 */ /* 0x000fe20008000f00 */
[----:B------:R-:W-:Y:S03]  /*6c40*/  UIADD3 UR49, UPT, UPT, UR49, 0x1, URZ ;  /* 0x0000000131317890 */ /* 0x000fe6000fffe0ff */
[----:B------:R-:W-:Y:S01]  /*6c50*/  @P1 LEA R4, R4, UR48, 0x3 ;  /* 0x0000003004041c11 */ /* 0x000fe2000f8e18ff */
[----:B------:R-:W-:Y:S04]  /*6c60*/  UISETP.NE.AND UP0, UPT, UR49, 0x3, UPT ;  /* 0x000000033100788c */ /* 0x000fe8000bf05270 */
[----:B------:R-:W-:Y:S01]  /*6c70*/  @P1 VIADD R4, R4, 0x118 ;  /* 0x0000011804041836 */ /* 0x000fe20000000000 */
[----:B------:R-:W-:Y:S04]  /*6c80*/  USEL UR49, UR49, URZ, UP0 ;  /* 0x000000ff31317287 */ /* 0x000fe80008000000 */
[----:B------:R-:W-:Y:S04]  /*6c90*/  @P1 PRMT R0, R0, 0x654, R4 ;  /* 0x0000065400001816 */ /* 0x000fe80000000004 */
[----:B------:R2:W-:Y:S04]  /*6ca0*/  @P1 SYNCS.ARRIVE.TRANS64.RED.A1T0 RZ, [R0+URZ], RZ ;  /* 0x000000ff00ff19a7 */ /* 0x0005e800081004ff */
.L_x_111:
[----:B------:R-:W4:Y:S01]  /*6cb0*/  @P1 SYNCS.PHASECHK.TRANS64.TRYWAIT P0, [R2+URZ+0x100], R3 ;  /* 0x00010003020015a7 */ /* 0x000f2200080011ff */
[----:B------:R-:W-:Y:S01]  /*6cc0*/  BSSY B1, `(.L_x_112) ;  /* 0x0000015000017945 */ /* 0x000fe20003800000 */
[----:B----4-:R-:W-:Y:S03]  /*6cd0*/  @P1 SEL R75, RZ, 0x1, !P0 ;  /* 0x00000001ff4b1807 */ /* 0x010fe60004000000 */
[----:B------:R-:W-:Y:S05]  /*6ce0*/  @!P1 BRA `(.L_x_113) ;  /* 0x0000000000489947 */ /* 0x000fea0003800000 */
[----:B------:R-:W-:Y:S01]  /*6cf0*/  ISETP.NE.AND P1, PT, R108, RZ, PT ;  /* 0x000000ff6c00720c */ /* 0x000fe20003f25270 */
[----:B------:R-:W-:Y:S01]  /*6d00*/  BSSY B0, `(.L_x_114) ;  /* 0x000000a000007945 */ /* 0x000fe20003800000 */
[----:B------:R-:W-:Y:S11]  /*6d10*/  ISETP.NE.AND P0, PT, R75, RZ, PT ;  /* 0x000000ff4b00720c */ /* 0x000ff60003f05270 */
[----:B------:R-:W-:Y:S04]  /*6d20*/  @P1 IMAD R74, R74, 0x2000, R99 ;  /* 0x000020004a4a1824 */ /* 0x000fe800078e0263 */
[----:B------:R-:W-:Y:S01]  /*6d30*/  @P1 IMAD.IADD R4, R106, 0x1, R74 ;  /* 0x000000016a041824 */ /* 0x000fe200078e024a */
[----:B------:R-:W-:Y:S03]  /*6d40*/  @P1 IADD3 R3, PT, PT, R105, R74, RZ ;  /* 0x0000004a69031210 */ /* 0x000fe60007ffe0ff */
[----:B--2---:R-:W-:Y:S01]  /*6d50*/  @P1 IMAD.IADD R0, R98, 0x1, R4 ;  /* 0x0000000162001824 */ /* 0x004fe200078e0204 */
[----:B------:R-:W-:Y:S06]  /*6d60*/  @P0 BRA `(.L_x_115) ;  /* 0x00000000000c0947 */ /* 0x000fec0003800000 */
[----:B------:R-:W-:Y:S04]  /*6d70*/  SHF.L.U32 R107, R107, 0x1f, RZ ;  /* 0x0000001f6b6b7819 */ /* 0x000fe800000006ff */
[----:B------:R-:W2:Y:S02]  /*6d80*/  SYNCS.PHASECHK.TRANS64.TRYWAIT P0, [R2+URZ+0x100], R107 ;  /* 0x0001006b020075a7 */ /* 0x000ea400080011ff */
[----:B--2---:R-:W-:Y:S05]  /*6d90*/  @!P0 BRA `(.L_x_116) ;  /* 0x0000001c00488947 */ /* 0x004fea0003800000 */
.L_x_115:
[----:B------:R-:W-:Y:S05]  /*6da0*/  BSYNC B0 ;  /* 0x0000000000007941 */ /* 0x000fea0003800000 */
.L_x_114:
[----:B------:R-:W-:Y:S11]  /*6db0*/  ISETP.NE.AND P0, PT, R108, RZ, PT ;  /* 0x000000ff6c00720c */ /* 0x000ff60003f05270 */
[----:B------:R-:W-:Y:S02]  /*6dc0*/  @!UPT UIADD3 URZ, UPT, UPT, URZ, URZ, URZ ;  /* 0x000000fffffff290 */ /* 0x000fe4000fffe0ff */
[----:B------:R4:W1:Y:S04]  /*6dd0*/  @P0 LDS.128 R56, [R74] ;  /* 0x000000004a380984 */ /* 0x0008680000000c00 */
[----:B------:R4:W1:Y:S04]  /*6de0*/  @P0 LDS.128 R68, [R3+0x20] ;  /* 0x0000200003440984 */ /* 0x0008680000000c00 */
[----:B------:R4:W1:Y:S04]  /*6df0*/  @P0 LDS.128 R60, [R4+0x10] ;  /* 0x00001000043c0984 */ /* 0x0008680000000c00 */
[----:B------:R4:W1:Y:S02]  /*6e00*/  @P0 LDS.128 R76, [R0+0x10] ;  /* 0x00001000004c0984 */ /* 0x0008640000000c00 */
.L_x_113:
[----:B------:R-:W-:Y:S05]  /*6e10*/  BSYNC B1 ;  /* 0x0000000000017941 */ /* 0x000fea0003800000 */
.L_x_112:
[----:B--2-4-:R-:W-:Y:S05]  /*6e20*/  VIADD R0, R48, 0x20 ;  /* 0x0000002030007836 */ /* 0x014fea0000000000 */
[----:B------:R-:W-:Y:S04]  /*6e30*/  SHF.R.U32.HI R0, RZ, 0x15, R0 ;  /* 0x00000015ff007819 */ /* 0x000fe80000011600 */
[----:B------:R-:W-:Y:S11]  /*6e40*/  LOP3.LUT P0, RZ, R0, 0x3, R92, 0x48, !PT ;  /* 0x0000000300ff7812 */ /* 0x000ff6000780485c */
[----:B------:R-:W-:Y:S02]  /*6e50*/  @!UPT UIADD3 URZ, UPT, UPT, URZ, URZ, URZ ;  /* 0x000000fffffff290 */ /* 0x000fe4000fffe0ff */
[----:B------:R-:W-:Y:S05]  /*6e60*/  @!P0 BRA `(.L_x_117) ;  /* 0x0000000000408947 */ /* 0x000fea0003800000 */
[----:B------:R-:W2:Y:S01]  /*6e70*/  LDCU.64 UR8, c[0x4][0x70] ;  /* 0x01000e00ff0877ac */ /* 0x000ea20008000a00 */
[----:B------:R-:W-:Y:S01]  /*6e80*/  MOV R3, 0x0 ;  /* 0x0000000000037802 */ /* 0x000fe20000000f00 */
[----:B------:R-:W-:Y:S02]  /*6e90*/  HFMA2 R12, -RZ, RZ, 0, 5.9604644775390625e-08 ;  /* 0x00000001ff0c7431 */ /* 0x000fe400000001ff */
[----:B-1----:R-:W-:Y:S02]  /*6ea0*/  IMAD.MOV.U32 R8, RZ, RZ, 0x192 ;  /* 0x00000192ff087424 */ /* 0x002fe400078e00ff */
[----:B------:R-:W-:Y:S01]  /*6eb0*/  IMAD.MOV.U32 R13, RZ, RZ, RZ ;  /* 0x000000ffff0d7224 */ /* 0x000fe200078e00ff */
[----:B------:R-:W1:Y:S01]  /*6ec0*/  LDCU.64 UR6, c[0x4][0x78] ;  /* 0x01000f00ff0677ac */ /* 0x000e620008000a00 */
[----:B------:R-:W4:Y:S01]  /*6ed0*/  LDC.64 R2, c[0x4][R3] ;  /* 0x0100000003027b82 */ /* 0x000f220000000a00 */
[----:B------:R-:W5:Y:S01]  /*6ee0*/  LDCU.64 UR4, c[0x4][0x10] ;  /* 0x01000200ff0477ac */ /* 0x000f620008000a00 */
[----:B--2---:R-:W-:Y:S01]  /*6ef0*/  MOV R5, UR9 ;  /* 0x0000000900057c02 */ /* 0x004fe20008000f00 */
[----:B------:R-:W-:Y:S01]  /*6f00*/  IMAD.U32 R4, RZ, RZ, UR8 ;  /* 0x00000008ff047e24 */ /* 0x000fe2000f8e00ff */
[----:B-1----:R-:W-:Y:S01]  /*6f10*/  MOV R7, UR7 ;  /* 0x0000000700077c02 */ /* 0x002fe20008000f00 */
[----:B------:R-:W-:Y:S01]  /*6f20*/  IMAD.U32 R6, RZ, RZ, UR6 ;  /* 0x00000006ff067e24 */ /* 0x000fe2000f8e00ff */
[----:B-----5:R-:W-:Y:S01]  /*6f30*/  MOV R11, UR5 ;  /* 0x00000005000b7c02 */ /* 0x020fe20008000f00 */
[----:B------:R-:W-:Y:S02]  /*6f40*/  IMAD.U32 R10, RZ, RZ, UR4 ;  /* 0x00000004ff0a7e24 */ /* 0x000fe4000f8e00ff */
[----:B------:R-:W-:Y:S07]  /*6f50*/  LEPC R20, `(.L_x_117) ;  /* 0x000000001014794e */ /* 0x000fee0000000000 */
[----:B---34-:R-:W-:Y:S05]  /*6f60*/  CALL.ABS.NOINC R2 ;  /* 0x0000000002007343 */ /* 0x018fea0003c00000 */
.L_x_117:
[----:B------:R-:W-:Y:S01]  /*6f70*/  ISETP.NE.AND P0, PT, R100, RZ, PT ;  /* 0x000000ff6400720c */ /* 0x000fe20003f05270 */
[----:B------:R-:W-:Y:S05]  /*6f80*/  WARPSYNC.ALL ;  /* 0x0000000000007948 */ /* 0x000fea0003800000 */
[----:B------:R-:W-:Y:S01]  /*6f90*/  R2UR UR4, R48 ;  /* 0x00000000300472ca */ /* 0x000fe200000e0000 */
[--C-:B-1----:R-:W-:Y:S01]  /*6fa0*/  HADD2.F32 R0, -RZ, R56.reuse.H0_H0 ;  /* 0x20000038ff007230 */ /* 0x102fe20000004100 */
[----:B------:R-:W-:Y:S01]  /*6fb0*/  R2UR UR5, R73 ;  /* 0x00000000490572ca */ /* 0x000fe200000e0000 */
[----:B------:R-:W-:Y:S01]  /*6fc0*/  HADD2.F32 R2, -RZ, R56.H1_H1 ;  /* 0x30000038ff027230 */ /* 0x000fe20000004100 */
[----:B------:R-:W-:Y:S01]  /*6fd0*/  USHF.L.U32 UR8, UR43, 0xd, URZ ;  /* 0x0000000d2b087899 */ /* 0x000fe200080006ff */
[--C-:B------:R-:W-:Y:S01]  /*6fe0*/  HADD2.F32 R3, -RZ, R57.reuse.H0_H0 ;  /* 0x20000039ff037230 */ /* 0x100fe20000004100 */
[----:B------:R-:W-:Y:S01]  /*6ff0*/  BSSY.RECONVERGENT B0, `(.L_x_118) ;  /* 0x000008b000007945 */ /* 0x000fe20003800200 */
[----:B------:R-:W-:Y:S02]  /*7000*/  HADD2.F32 R48, -RZ, R57.H1_H1 ;  /* 0x30000039ff307230 */ /* 0x000fe40000004100 */
[--C-:B------:R-:W-:Y:S02]  /*7010*/  HADD2.F32 R50, -RZ, R58.reuse.H0_H0 ;  /* 0x2000003aff327230 */ /* 0x100fe40000004100 */
[----:B------:R-:W-:Y:S02]  /*7020*/  HADD2.F32 R51, -RZ, R58.H1_H1 ;  /* 0x3000003aff337230 */ /* 0x000fe40000004100 */
[----:B------:R-:W1:Y:S01]  /*7030*/  LDTM.x32 R4, tmem[UR4+0x20] ;  /* 0x00002004000479ee */ /* 0x000e6200082c0000 */
[----:B------:R-:W-:Y:S01]  /*7040*/  NOP ;  /* 0x0000000000007918 */ /* 0x000fe20000000000 */
[----:B------:R-:W-:Y:S01]  /*7050*/  UIADD3 UR5, UPT, UPT, UR5, 0x180, URZ ;  /* 0x0000018005057890 */ /* 0x000fe2000fffe0ff */
[--C-:B------:R-:W-:Y:S02]  /*7060*/  HADD2.F32 R52, -RZ, R59.reuse.H0_H0 ;  /* 0x2000003bff347230 */ /* 0x100fe40000004100 */
[----:B------:R-:W-:Y:S01]  /*7070*/  HADD2.F32 R53, -RZ, R59.H1_H1 ;  /* 0x3000003bff357230 */ /* 0x000fe20000004100 */
[----:B------:R-:W-:Y:S01]  /*7080*/  UPRMT UR5, UR37, 0x654, UR5 ;  /* 0x0000065425057896 */ /* 0x000fe20008000005 */
[--C-:B------:R-:W-:Y:S02]  /*7090*/  HADD2.F32 R54, -RZ, R60.reuse.H0_H0 ;  /* 0x2000003cff367230 */ /* 0x100fe40000004100 */
[----:B------:R-:W-:Y:S02]  /*70a0*/  HADD2.F32 R55, -RZ, R60.H1_H1 ;  /* 0x3000003cff377230 */ /* 0x000fe40000004100 */
[--C-:B------:R-:W-:Y:S02]  /*70b0*/  HADD2.F32 R56, -RZ, R61.reuse.H0_H0 ;  /* 0x2000003dff387230 */ /* 0x100fe40000004100 */
[----:B------:R-:W-:Y:S02]  /*70c0*/  HADD2.F32 R57, -RZ, R61.H1_H1 ;  /* 0x3000003dff397230 */ /* 0x000fe40000004100 */
[----:B-1----:R-:W-:Y:S01]  /*70d0*/  SYNCS.ARRIVE.TRANS64.RED.A1T0 RZ, [UR5], RZ ;  /* 0x000000ffffff79a7 */ /* 0x002fe20008100405 */
[--C-:B------:R-:W-:Y:S02]  /*70e0*/  HADD2.F32 R58, -RZ, R62.reuse.H0_H0 ;  /* 0x2000003eff3a7230 */ /* 0x100fe40000004100 */
[----:B------:R-:W-:Y:S02]  /*70f0*/  HADD2.F32 R59, -RZ, R62.H1_H1 ;  /* 0x3000003eff3b7230 */ /* 0x000fe40000004100 */
[--C-:B------:R-:W-:Y:S02]  /*7100*/  HADD2.F32 R60, -RZ, R63.reuse.H0_H0 ;  /* 0x2000003fff3c7230 */ /* 0x100fe40000004100 */
[----:B------:R-:W-:Y:S02]  /*7110*/  HADD2.F32 R61, -RZ, R63.H1_H1 ;  /* 0x3000003fff3d7230 */ /* 0x000fe40000004100 */
[C---:B------:R-:W-:Y:S01]  /*7120*/  FMUL R4, R47.reuse, R4 ;  /* 0x000000042f047220 */ /* 0x040fe20000400000 */
[C---:B------:R-:W-:Y:S01]  /*7130*/  FMUL R5, R47.reuse, R5 ;  /* 0x000000052f057220 */ /* 0x040fe20000400000 */
[C---:B------:R-:W-:Y:S01]  /*7140*/  FMUL R6, R47.reuse, R6 ;  /* 0x000000062f067220 */ /* 0x040fe20000400000 */
[----:B------:R-:W-:Y:S01]  /*7150*/  FMUL R7, R47, R7 ;  /* 0x000000072f077220 */ /* 0x000fe20000400000 */
[C---:B------:R-:W-:Y:S01]  /*7160*/  FFMA R4, R49.reuse, R0, R4 ;  /* 0x0000000031047223 */ /* 0x040fe20000000004 */
[C---:B------:R-:W-:Y:S01]  /*7170*/  FFMA R5, R49.reuse, R2, R5 ;  /* 0x0000000231057223 */ /* 0x040fe20000000005 */
[C---:B------:R-:W-:Y:S01]  /*7180*/  FFMA R6, R49.reuse, R3, R6 ;  /* 0x0000000331067223 */ /* 0x040fe20000000006 */
[----:B------:R-:W-:Y:S01]  /*7190*/  FFMA R7, R49, R48, R7 ;  /* 0x0000003031077223 */ /* 0x000fe20000000007 */
[C---:B------:R-:W-:Y:S01]  /*71a0*/  FMUL R8, R47.reuse, R8 ;  /* 0x000000082f087220 */ /* 0x040fe20000400000 */
[----:B------:R-:W-:Y:S01]  /*71b0*/  FMUL R9, R47, R9 ;  /* 0x000000092f097220 */ /* 0x000fe20000400000 */
[----:B------:R-:W-:Y:S01]  /*71c0*/  F2FP.F16.F32.PACK_AB R4, R5, R4 ;  /* 0x000000040504723e */ /* 0x000fe200000000ff */
[----:B------:R-:W-:Y:S01]  /*71d0*/  FMUL R0, R47, R10 ;  /* 0x0000000a2f007220 */ /* 0x000fe20000400000 */
[----:B------:R-:W-:Y:S01]  /*71e0*/  F2FP.F16.F32.PACK_AB R5, R7, R6 ;  /* 0x000000060705723e */ /* 0x000fe200000000ff */
[C---:B------:R-:W-:Y:S01]  /*71f0*/  FFMA R8, R49.reuse, R50, R8 ;  /* 0x0000003231087223 */ /* 0x040fe20000000008 */
[C---:B------:R-:W-:Y:S01]  /*7200*/  FFMA R9, R49.reuse, R51, R9 ;  /* 0x0000003331097223 */ /* 0x040fe20000000009 */
[----:B------:R-:W-:Y:S01]  /*7210*/  FFMA R0, R49, R52, R0 ;  /* 0x0000003431007223 */ /* 0x000fe20000000000 */
[C---:B------:R-:W-:Y:S01]  /*7220*/  FMUL R2, R47.reuse, R11 ;  /* 0x0000000b2f027220 */ /* 0x040fe20000400000 */
[C---:B------:R-:W-:Y:S01]  /*7230*/  FMUL R3, R47.reuse, R12 ;  /* 0x0000000c2f037220 */ /* 0x040fe20000400000 */
[----:B------:R-:W-:Y:S01]  /*7240*/  FMUL R10, R47, R13 ;  /* 0x0000000d2f0a7220 */ /* 0x000fe20000400000 */
[----:B------:R-:W-:Y:S01]  /*7250*/  F2FP.F16.F32.PACK_AB R6, R9, R8 ;  /* 0x000000080906723e */ /* 0x000fe200000000ff */
[C---:B------:R-:W-:Y:S01]  /*7260*/  FFMA R2, R49.reuse, R53, R2 ;  /* 0x0000003531027223 */ /* 0x040fe20000000002 */
[C---:B------:R-:W-:Y:S01]  /*7270*/  FFMA R3, R49.reuse, R54, R3 ;  /* 0x0000003631037223 */ /* 0x040fe20000000003 */
[----:B------:R-:W-:Y:S01]  /*7280*/  FFMA R10, R49, R55, R10 ;  /* 0x00000037310a7223 */ /* 0x000fe2000000000a */
[C---:B------:R-:W-:Y:S01]  /*7290*/  FMUL R11, R47.reuse, R14 ;  /* 0x0000000e2f0b7220 */ /* 0x040fe20000400000 */
[C---:B------:R-:W-:Y:S01]  /*72a0*/  FMUL R15, R47.reuse, R15 ;  /* 0x0000000f2f0f7220 */ /* 0x040fe20000400000 */
[C---:B------:R-:W-:Y:S01]  /*72b0*/  FMUL R12, R47.reuse, R16 ;  /* 0x000000102f0c7220 */ /* 0x040fe20000400000 */
[----:B------:R-:W-:Y:S01]  /*72c0*/  FMUL R13, R47, R17 ;  /* 0x000000112f0d7220 */ /* 0x000fe20000400000 */
[----:B------:R-:W-:Y:S01]  /*72d0*/  FFMA R11, R49, R56, R11 ;  /* 0x00000038310b7223 */ /* 0x000fe2000000000b */
[----:B------:R-:W-:Y:S01]  /*72e0*/  FMUL R14, R47, R18 ;  /* 0x000000122f0e7220 */ /* 0x000fe20000400000 */
[----:B------:R-:W-:Y:S01]  /*72f0*/  FFMA R15, R49, R57, R15 ;  /* 0x00000039310f7223 */ /* 0x000fe2000000000f */
[--C-:B------:R-:W-:Y:S02]  /*7300*/  HADD2.F32 R62, -RZ, R68.reuse.H0_H0 ;  /* 0x20000044ff3e7230 */ /* 0x100fe40000004100 */
[----:B------:R-:W-:Y:S01]  /*7310*/  FMUL R19, R47, R19 ;  /* 0x000000132f137220 */ /* 0x000fe20000400000 */
[----:B------:R-:W-:Y:S01]  /*7320*/  F2FP.F16.F32.PACK_AB R7, R2, R0 ;  /* 0x000000000207723e */ /* 0x000fe200000000ff */
[----:B------:R-:W-:Y:S01]  /*7330*/  FFMA R12, R49, R58, R12 ;  /* 0x0000003a310c7223 */ /* 0x000fe2000000000c */
[----:B------:R-:W-:Y:S02]  /*7340*/  HADD2.F32 R63, -RZ, R68.H1_H1 ;  /* 0x30000044ff3f7230 */ /* 0x000fe40000004100 */
[----:B------:R-:W-:Y:S01]  /*7350*/  FMUL R16, R47, R20 ;  /* 0x000000142f107220 */ /* 0x000fe20000400000 */
[----:B------:R-:W-:Y:S01]  /*7360*/  FFMA R13, R49, R59, R13 ;  /* 0x0000003b310d7223 */ /* 0x000fe2000000000d */
[----:B------:R1:W-:Y:S01]  /*7370*/  STS.128 [R99+UR8], R4 ;  /* 0x0000000463007988 */ /* 0x0003e20008000c08 */
[--C-:B---3--:R-:W-:Y:S02]  /*7380*/  HADD2.F32 R64, -RZ, R69.reuse.H0_H0 ;  /* 0x20000045ff407230 */ /* 0x108fe40000004100 */
[----:B------:R-:W-:Y:S01]  /*7390*/  FMUL R17, R47, R21 ;  /* 0x000000152f117220 */ /* 0x000fe20000400000 */
[----:B------:R-:W-:Y:S01]  /*73a0*/  FFMA R14, R49, R60, R14 ;  /* 0x0000003c310e7223 */ /* 0x000fe2000000000e */
[----:B------:R-:W-:Y:S02]  /*73b0*/  HADD2.F32 R65, -RZ, R69.H1_H1 ;  /* 0x30000045ff417230 */ /* 0x000fe40000004100 */
[----:B------:R-:W-:Y:S01]  /*73c0*/  FMUL R18, R47, R22 ;  /* 0x000000162f127220 */ /* 0x000fe20000400000 */
[----:B------:R-:W-:Y:S01]  /*73d0*/  FFMA R19, R49, R61, R19 ;  /* 0x0000003d31137223 */ /* 0x000fe20000000013 */
[----:B------:R-:W-:Y:S02]  /*73e0*/  HADD2.F32 R66, -RZ, R70.H0_H0 ;  /* 0x20000046ff427230 */ /* 0x000fe40000004100 */
[----:B------:R-:W-:Y:S01]  /*73f0*/  FMUL R23, R47, R23 ;  /* 0x000000172f177220 */ /* 0x000fe20000400000 */
[--C-:B------:R-:W-:Y:S02]  /*7400*/  HADD2.F32 R74, -RZ, R78.reuse.H0_H0 ;  /* 0x2000004eff4a7230 */ /* 0x100fe40000004100 */
[----:B------:R-:W-:Y:S01]  /*7410*/  FFMA R16, R49, R62, R16 ;  /* 0x0000003e31107223 */ /* 0x000fe20000000010 */
[----:B------:R-:W-:Y:S01]  /*7420*/  HADD2.F32 R75, -RZ, R78.H1_H1 ;  /* 0x3000004eff4b7230 */ /* 0x000fe20000004100 */
[----:B------:R-:W-:Y:S01]  /*7430*/  IADD3 R78, PT, PT, R99, UR8, RZ ;  /* 0x00000008634e7c10 */ /* 0x000fe2000fffe0ff */
[----:B------:R-:W-:Y:S02]  /*7440*/  HADD2.F32 R67, -RZ, R70.H1_H1 ;  /* 0x30000046ff437230 */ /* 0x000fe40000004100 */
[----:B------:R-:W-:Y:S01]  /*7450*/  FMUL R20, R47, R24 ;  /* 0x000000182f147220 */ /* 0x000fe20000400000 */
[----:B------:R-:W-:Y:S01]  /*7460*/  FFMA R17, R49, R63, R17 ;  /* 0x0000003f31117223 */ /* 0x000fe20000000011 */
[--C-:B------:R-:W-:Y:S02]  /*7470*/  HADD2.F32 R68, -RZ, R71.reuse.H0_H0 ;  /* 0x20000047ff447230 */ /* 0x100fe40000004100 */
[----:B------:R-:W-:Y:S01]  /*7480*/  FMUL R21, R47, R25 ;  /* 0x000000192f157220 */ /* 0x000fe20000400000 */
[----:B------:R-:W-:Y:S01]  /*7490*/  FFMA R18, R49, R64, R18 ;  /* 0x0000004031127223 */ /* 0x000fe20000000012 */
[----:B------:R-:W-:Y:S02]  /*74a0*/  HADD2.F32 R69, -RZ, R71.H1_H1 ;  /* 0x30000047ff457230 */ /* 0x000fe40000004100 */
[----:B------:R-:W-:Y:S01]  /*74b0*/  FMUL R22, R47, R26 ;  /* 0x0000001a2f167220 */ /* 0x000fe20000400000 */
[----:B------:R-:W-:Y:S01]  /*74c0*/  F2FP.F16.F32.PACK_AB R8, R10, R3 ;  /* 0x000000030a08723e */ /* 0x000fe200000000ff */
[----:B------:R-:W-:Y:S01]  /*74d0*/  FFMA R23, R49, R65, R23 ;  /* 0x0000004131177223 */ /* 0x000fe20000000017 */
[----:B------:R-:W-:Y:S01]  /*74e0*/  F2FP.F16.F32.PACK_AB R9, R15, R11 ;  /* 0x0000000b0f09723e */ /* 0x000fe200000000ff */
[--C-:B------:R-:W-:Y:S02]  /*74f0*/  HADD2.F32 R70, -RZ, R76.reuse.H0_H0 ;  /* 0x2000004cff467230 */ /* 0x100fe40000004100 */
[----:B------:R-:W-:Y:S01]  /*7500*/  FMUL R27, R47, R27 ;  /* 0x0000001b2f1b7220 */ /* 0x000fe20000400000 */
[----:B------:R-:W-:Y:S01]  /*7510*/  IADD3 R106, PT, PT, R106, R78, RZ ;  /* 0x0000004e6a6a7210 */ /* 0x000fe20007ffe0ff */
[----:B------:R-:W-:Y:S01]  /*7520*/  FFMA R20, R49, R66, R20 ;  /* 0x0000004231147223 */ /* 0x000fe20000000014 */
[----:B------:R-:W-:Y:S01]  /*7530*/  F2FP.F16.F32.PACK_AB R10, R13, R12 ;  /* 0x0000000c0d0a723e */ /* 0x000fe200000000ff */
[----:B------:R-:W-:Y:S01]  /*7540*/  HADD2.F32 R71, -RZ, R76.H1_H1 ;  /* 0x3000004cff477230 */ /* 0x000fe20000004100 */
[----:B------:R-:W-:Y:S01]  /*7550*/  F2FP.F16.F32.PACK_AB R11, R19, R14 ;  /* 0x0000000e130b723e */ /* 0x000fe200000000ff */
[----:B------:R-:W-:Y:S01]  /*7560*/  FMUL R24, R47, R28 ;  /* 0x0000001c2f187220 */ /* 0x000fe20000400000 */
[----:B------:R-:W-:Y:S01]  /*7570*/  FFMA R21, R49, R67, R21 ;  /* 0x0000004331157223 */ /* 0x000fe20000000015 */
[--C-:B------:R-:W-:Y:S02]  /*7580*/  HADD2.F32 R72, -RZ, R77.reuse.H0_H0 ;  /* 0x2000004dff487230 */ /* 0x100fe40000004100 */
[----:B------:R-:W-:Y:S01]  /*7590*/  FMUL R25, R47, R29 ;  /* 0x0000001d2f197220 */ /* 0x000fe20000400000 */
[----:B------:R1:W-:Y:S01]  /*75a0*/  STS.128 [R106+0x10], R8 ;  /* 0x000010086a007388 */ /* 0x0003e20000000c00 */
[----:B------:R-:W-:Y:S01]  /*75b0*/  FFMA R22, R49, R68, R22 ;  /* 0x0000004431167223 */ /* 0x000fe20000000016 */
[----:B------:R-:W-:Y:S02]  /*75c0*/  HADD2.F32 R73, -RZ, R77.H1_H1 ;  /* 0x3000004dff497230 */ /* 0x000fe40000004100 */
[----:B------:R-:W-:Y:S01]  /*75d0*/  FMUL R26, R47, R30 ;  /* 0x0000001e2f1a7220 */ /* 0x000fe20000400000 */
[----:B------:R-:W-:Y:S01]  /*75e0*/  FFMA R27, R49, R69, R27 ;  /* 0x00000045311b7223 */ /* 0x000fe2000000001b */
        /* <DEDUP_REMOVED lines=10> */
[----:B------:R-:W-:Y:S01]  /*7690*/  F2FP.F16.F32.PACK_AB R17, R23, R18 ;  /* 0x000000121711723e */ /* 0x000fe200000000ff */
[----:B------:R-:W-:Y:S01]  /*76a0*/  FFMA R31, R49, R73, R31 ;  /* 0x00000049311f7223 */ /* 0x000fe2000000001f */
[----:B------:R-:W-:Y:S01]  /*76b0*/  FMUL R35, R47, R35 ;  /* 0x000000232f237220 */ /* 0x000fe20000400000 */
[----:B------:R-:W-:Y:S01]  /*76c0*/  IADD3 R105, PT, PT, R105, R78, RZ ;  /* 0x0000004e69697210 */ /* 0x000fe20007ffe0ff */
[----:B------:R-:W-:Y:S01]  /*76d0*/  FFMA R28, R49, R74, R28 ;  /* 0x0000004a311c7223 */ /* 0x000fe2000000001c */
[----:B------:R-:W-:Y:S01]  /*76e0*/  F2FP.F16.F32.PACK_AB R18, R21, R20 ;  /* 0x000000141512723e */ /* 0x000fe200000000ff */
[----:B------:R-:W-:Y:S01]  /*76f0*/  FFMA R29, R49, R75, R29 ;  /* 0x0000004b311d7223 */ /* 0x000fe2000000001d */
[----:B------:R-:W-:Y:S01]  /*7700*/  F2FP.F16.F32.PACK_AB R19, R27, R22 ;  /* 0x000000161b13723e */ /* 0x000fe200000000ff */
[C---:B------:R-:W-:Y:S01]  /*7710*/  FFMA R30, R49.reuse, R76, R30 ;  /* 0x0000004c311e7223 */ /* 0x040fe2000000001e */
[----:B------:R-:W-:Y:S01]  /*7720*/  FFMA R35, R49, R77, R35 ;  /* 0x0000004d31237223 */ /* 0x000fe20000000023 */
[----:B------:R-:W-:Y:S02]  /*7730*/  F2FP.F16.F32.PACK_AB R24, R25, R24 ;  /* 0x000000181918723e */ /* 0x000fe400000000ff */
[----:B------:R1:W-:Y:S01]  /*7740*/  STS.128 [R105+0x20], R16 ;  /* 0x0000201069007388 */ /* 0x0003e20000000c00 */
[----:B------:R-:W-:Y:S02]  /*7750*/  F2FP.F16.F32.PACK_AB R25, R31, R26 ;  /* 0x0000001a1f19723e */ /* 0x000fe400000000ff */
[----:B------:R-:W-:Y:S02]  /*7760*/  F2FP.F16.F32.PACK_AB R26, R29, R28 ;  /* 0x0000001c1d1a723e */ /* 0x000fe400000000ff */
[----:B------:R-:W-:Y:S02]  /*7770*/  F2FP.F16.F32.PACK_AB R27, R35, R30 ;  /* 0x0000001e231b723e */ /* 0x000fe400000000ff */
[----:B------:R-:W-:Y:S05]  /*7780*/  IADD3 R0, PT, PT, R98, R106, RZ ;  /* 0x0000006a62007210 */ /* 0x000fea0007ffe0ff */
        /* <DEDUP_REMOVED lines=9> */
[----:B------:R-:W-:Y:S02]  /*7820*/  UIADD3 UR10, UP0, UPT, UR54, 0x680, URZ ;  /* 0x00000680360a7890 */ /* 0x000fe4000ff1e0ff */
[----:B------:R-:W-:Y:S02]  /*7830*/  UIADD3 UR5, UPT, UPT, UR41, 0x20, URZ ;  /* 0x0000002029057890 */ /* 0x000fe4000fffe0ff */
[----:B------:R-:W-:Y:S02]  /*7840*/  UIADD3 UR4, UPT, UPT, UR48, 0x200, UR8 ;  /* 0x0000020030047890 */ /* 0x000fe4000fffe008 */
[----:B------:R-:W-:Y:S01]  /*7850*/  UIADD3.X UR11, UPT, UPT, URZ, UR55, URZ, UP0, !UPT ;  /* 0x00000037ff0b7290 */ /* 0x000fe200087fe4ff */
[----:B------:R-:W-:Y:S01]  /*7860*/  UMOV UR6, UR42 ;  /* 0x0000002a00067c82 */ /* 0x000fe20008000000 */
[----:B------:R-:W-:Y:S07]  /*7870*/  UMOV UR7, UR36 ;  /* 0x0000002400077c82 */ /* 0x000fee0008000000 */
[----:B------:R2:W-:Y:S02]  /*7880*/  UTMASTG.3D [UR4], [UR10] ;  /* 0x000000040a0073b5 */ /* 0x0005e40008010000 */
[----:B--2---:R0:W-:Y:S02]  /*7890*/  UTMACMDFLUSH ;  /* 0x00000000000079b7 */ /* 0x0041e40000000000 */
.L_x_119:
[----:B------:R-:W-:Y:S05]  /*78a0*/  BSYNC.RECONVERGENT B0 ;  /* 0x0000000000007941 */ /* 0x000fea0003800200 */
.L_x_118:
[----:B------:R-:W-:Y:S01]  /*78b0*/  UIADD3 UR43, UPT, UPT, UR43, 0x1, URZ ;  /* 0x000000012b2b7890 */ /* 0x000fe2000fffe0ff */
[----:B------:R-:W-:Y:S03]  /*78c0*/  BSSY.RECONVERGENT B0, `(.L_x_120) ;  /* 0x0000008000007945 */ /* 0x000fe60003800200 */
[----:B------:R-:W-:Y:S04]  /*78d0*/  UISETP.NE.AND UP0, UPT, UR43, 0x3, UPT ;  /* 0x000000032b00788c */ /* 0x000fe8000bf05270 */
[----:B------:R-:W-:Y:S02]  /*78e0*/  UISETP.EQ.XOR UP1, UPT, UR40, 0x3, !UP0 ;  /* 0x000000032800788c */ /* 0x000fe4000c722a70 */
[----:B------:R-:W-:Y:S02]  /*78f0*/  USEL UR56, UR43, URZ, UP0 ;  /* 0x000000ff2b387287 */ /* 0x000fe40008000000 */
[----:B------:R-:W-:Y:S04]  /*7900*/  USEL UR4, URZ, 0x1, !UP1 ;  /* 0x00000001ff047887 */ /* 0x000fe8000c800000 */
[----:B------:R-:W-:Y:S01]  /*7910*/  ULOP3.LUT UR51, UR51, UR4, URZ, 0x3c, !UPT ;  /* 0x0000000433337292 */ /* 0x000fe2000f8e3cff */
[----:B------:R-:W-:Y:S11]  /*7920*/  @P0 BRA `(.L_x_121) ;  /* 0x0000000000040947 */ /* 0x000ff60003800000 */
[----:B------:R-:W-:Y:S04]  /*7930*/  DEPBAR.LE SB0, 0x1 ;  /* 0x000080400000791a */ /* 0x000fe80000000000 */
.L_x_121:
[----:B------:R-:W-:Y:S05]  /*7940*/  BSYNC.RECONVERGENT B0 ;  /* 0x0000000000007941 */ /* 0x000fea0003800200 */
.L_x_120:
[----:B------:R-:W-:Y:S01]  /*7950*/  BAR.SYNC.DEFER_BLOCKING 0x1, 0x80 ;  /* 0x0042000000007b1d */ /* 0x000fe20000010000 */
[----:B------:R-:W-:Y:S01]  /*7960*/  UISETP.NE.AND UP0, UPT, UR50, -0x2, UPT ;  /* 0xfffffffe3200788c */ /* 0x000fe2000bf05270 */
[----:B------:R-:W-:Y:S08]  /*7970*/  IADD3 R45, PT, PT, R45, 0x1, RZ ;  /* 0x000000012d2d7810 */ /* 0x000ff00007ffe0ff */
[----:B------:R-:W-:Y:S05]  /*7980*/  BRA.U !UP0, `(.L_x_122) ;  /* 0x0000000108287547 */ /* 0x000fea000b800000 */
[----:B------:R-:W-:Y:S01]  /*7990*/  ISETP.NE.AND P0, PT, R104, RZ, PT ;  /* 0x000000ff6800720c */ /* 0x000fe20003f05270 */
[----:B------:R-:W-:Y:S01]  /*79a0*/  IMAD.U32 R2, RZ, RZ, UR49 ;  /* 0x00000031ff027e24 */ /* 0x000fe2000f8e00ff */
[----:B------:R-:W-:Y:S01]  /*79b0*/  UIADD3 UR49, UPT, UPT, UR49, 0x1, URZ ;  /* 0x0000000131317890 */ /* 0x000fe2000fffe0ff */
[----:B-1----:R-:W-:Y:S03]  /*79c0*/  IMAD.U32 R0, RZ, RZ, UR37 ;  /* 0x00000025ff007e24 */ /* 0x002fe6000f8e00ff */
[----:B------:R-:W-:Y:S04]  /*79d0*/  UISETP.NE.AND UP0, UPT, UR49, 0x3, UPT ;  /* 0x000000033100788c */ /* 0x000fe8000bf05270 */
[----:B------:R-:W-:Y:S03]  /*79e0*/  USEL UR49, UR49, URZ, UP0 ;  /* 0x000000ff31317287 */ /* 0x000fe60008000000 */
[----:B------:R-:W-:Y:S05]  /*79f0*/  @P0 LEA R2, R2, UR48, 0x3 ;  /* 0x0000003002020c11 */ /* 0x000fea000f8e18ff */
[----:B------:R-:W-:Y:S05]  /*7a00*/  @P0 VIADD R2, R2, 0x118 ;  /* 0x0000011802020836 */ /* 0x000fea0000000000 */
[----:B------:R-:W-:Y:S04]  /*7a10*/  @P0 PRMT R0, R0, 0x654, R2 ;  /* 0x0000065400000816 */ /* 0x000fe80000000002 */
[----:B------:R2:W-:Y:S03]  /*7a20*/  @P0 SYNCS.ARRIVE.TRANS64.RED.A1T0 RZ, [R0+URZ], RZ ;  /* 0x000000ff00ff09a7 */ /* 0x0005e600081004ff */
.L_x_122:
[----:B------:R-:W-:Y:S01]  /*7a30*/  ISETP.NE.AND P2, PT, R101, RZ, PT ;  /* 0x000000ff6500720c */ /* 0x000fe20003f45270 */
[----:B------:R-:W-:Y:S01]  /*7a40*/  UIADD3 UR50, UPT, UPT, UR50, 0x2, URZ ;  /* 0x0000000232327890 */ /* 0x000fe2000fffe0ff */
[----:B------:R-:W-:Y:S01]  /*7a50*/  ISETP.NE.AND P0, PT, R103, 0x2, PT ;  /* 0x000000026700780c */ /* 0x000fe20003f05270 */
[----:B------:R-:W-:Y:S01]  /*7a60*/  IMAD.IADD R14, R43, 0x1, R86 ;  /* 0x000000012b0e7824 */ /* 0x000fe200078e0256 */
[----:B------:R-:W-:Y:S01]  /*7a70*/  ISETP.NE.AND P1, PT, R45, 0x4, PT ;  /* 0x000000042d00780c */ /* 0x000fe20003f25270 */
[----:B------:R-:W-:Y:S01]  /*7a80*/  IMAD.IADD R15, R44, 0x1, R87 ;  /* 0x000000012c0f7824 */ /* 0x000fe200078e0257 */
[----:B------:R-:W-:Y:S02]  /*7a90*/  SEL R2, RZ, 0x1, P0 ;  /* 0x00000001ff027807 */ /* 0x000fe40000000000 */
[----:B-12---:R-:W-:Y:S02]  /*7aa0*/  SEL R0, RZ, 0x1, P1 ;  /* 0x00000001ff007807 */ /* 0x006fe40000800000 */
[----:B------:R-:W-:Y:S02]  /*7ab0*/  LOP3.LUT R96, R96, R2, RZ, 0x3c, !PT ;  /* 0x0000000260607212 */ /* 0x000fe400078e3cff */
[----:B------:R-:W-:Y:S02]  /*7ac0*/  LOP3.LUT R97, R97, R0, RZ, 0x3c, !PT ;  /* 0x0000000061617212 */ /* 0x000fe400078e3cff */
[----:B------:R-:W-:Y:S02]  /*7ad0*/  @P2 R2UR UR36, R95 ;  /* 0x000000005f2422ca */ /* 0x000fe400000e0000 */
[----:B------:R-:W-:Y:S02]  /*7ae0*/  SEL R103, R103, RZ, P0 ;  /* 0x000000ff67677207 */ /* 0x000fe40000000000 */
[----:B------:R-:W-:Y:S01]  /*7af0*/  SEL R45, R45, RZ, P1 ;  /* 0x000000ff2d2d7207 */ /* 0x000fe20000800000 */
[----:B------:R-:W-:Y:S10]  /*7b00*/  @P2 BRA `(.L_x_123) ;  /* 0xffffffd800042947 */ /* 0x000ff4000383ffff */
[----:B------:R-:W-:-:S09]  /*7b10*/  UISETP.NE.AND UP0, UPT, UR53, URZ, UPT ;  /* 0x000000ff3500728c */ /* 0x000fd2000bf05270 */
[----:B------:R-:W-:Y:S05]  /*7b20*/  BRA.U !UP0, `(.L_x_124) ;  /* 0x0000000108487547 */ /* 0x000fea000b800000 */
[----:B------:R-:W1:Y:S02]  /*7b30*/  LDCU.64 UR4, c[0x0][0x890] ;  /* 0x00011200ff0477ac */ /* 0x000e640008000a00 */
[----:B-1----:R-:W-:-:S04]  /*7b40*/  UISETP.NE.U32.AND UP0, UPT, UR4, URZ, UPT ;  /* 0x000000ff0400728c */ /* 0x002fc8000bf05070 */
[----:B------:R-:W-:-:S09]  /*7b50*/  UISETP.NE.AND.EX UP0, UPT, UR5, URZ, UPT, UP0 ;  /* 0x000000ff0500728c */ /* 0x000fd2000bf05300 */
[----:B------:R-:W-:Y:S05]  /*7b60*/  BRA.U UP0, `(.L_x_125) ;  /* 0x00000001000c7547 */ /* 0x000fea000b800000 */
[----:B------:R-:W-:-:S13]  /*7b70*/  FSETP.NEU.AND P0, PT, R49, RZ, PT ;  /* 0x000000ff3100720b */ /* 0x000fda0003f0d000 */
[----:B------:R-:W-:Y:S05]  /*7b80*/  @!P0 EXIT ;  /* 0x000000000000894d */ /* 0x000fea0003800000 */
[----:B------:R-:W-:Y:S05]  /*7b90*/  BRA `(.L_x_124) ;  /* 0x00000000002c7947 */ /* 0x000fea0003800000 */
.L_x_125:
[----:B------:R-:W-:Y:S01]  /*7ba0*/  ISETP.NE.AND P0, PT, R102, RZ, PT ;  /* 0x000000ff6600720c */ /* 0x000fe20003f05270 */
[----:B------:R-:W-:-:S12]  /*7bb0*/  BSSY.RECONVERGENT B0, `(.L_x_124) ;  /* 0x0000009000007945 */ /* 0x000fd80003800200 */
[----:B------:R-:W-:Y:S05]  /*7bc0*/  @P0 BRA `(.L_x_126) ;  /* 0x0000000000140947 */ /* 0x000fea0003800000 */
[----:B------:R-:W1:Y:S02]  /*7bd0*/  LDCU.64 UR4, c[0x0][0x888] ;  /* 0x00011100ff0477ac */ /* 0x000e640008000a00 */
[----:B-1----:R-:W-:-:S04]  /*7be0*/  ISETP.NE.U32.AND P0, PT, RZ, UR4, PT ;  /* 0x00000004ff007c0c */ /* 0x002fc8000bf05070 */
[----:B------:R-:W-:-:S13]  /*7bf0*/  ISETP.NE.AND.EX P0, PT, RZ, UR5, PT, P0 ;  /* 0x00000005ff007c0c */ /* 0x000fda000bf05300 */
[----:B------:R-:W-:Y:S05]  /*7c00*/  @!P0 EXIT ;  /* 0x000000000000894d */ /* 0x000fea0003800000 */
[----:B------:R-:W-:Y:S05]  /*7c10*/  BRA `(.L_x_127) ;  /* 0x0000000000087947 */ /* 0x000fea0003800000 */
.L_x_126:
[----:B------:R-:W-:-:S13]  /*7c20*/  FSETP.NEU.AND P0, PT, R49, RZ, PT ;  /* 0x000000ff3100720b */ /* 0x000fda0003f0d000 */
[----:B------:R-:W-:Y:S05]  /*7c30*/  @!P0 EXIT ;  /* 0x000000000000894d */ /* 0x000fea0003800000 */
.L_x_127:
[----:B------:R-:W-:Y:S05]  /*7c40*/  BSYNC.RECONVERGENT B0 ;  /* 0x0000000000007941 */ /* 0x000fea0003800200 */
.L_x_124:
[----:B------:R-:W-:Y:S01]  /*7c50*/  ULEA UR4, UR49, UR48, 0x3 ;  /* 0x0000003031047291 */ /* 0x000fe2000f8e18ff */
[----:B------:R-:W-:-:S04]  /*7c60*/  DEPBAR.LE SB0, 0x0 ;  /* 0x000080000000791a */ /* 0x000fc80000000000 */
[----:B------:R-:W-:-:S04]  /*7c70*/  UIADD3 UR4, UPT, UPT, UR4, 0x118, URZ ;  /* 0x0000011804047890 */ /* 0x000fc8000fffe0ff */
[----:B------:R-:W-:-:S09]  /*7c80*/  UPRMT UR4, UR37, 0x654, UR4 ;  /* 0x0000065425047896 */ /* 0x000fd20008000004 */
[----:B------:R-:W-:Y:S01]  /*7c90*/  SYNCS.ARRIVE.TRANS64.RED.A1T0 RZ, [UR4], RZ ;  /* 0x000000ffffff79a7 */ /* 0x000fe20008100404 */
[----:B------:R-:W-:Y:S05]  /*7ca0*/  EXIT ;  /* 0x000000000000794d */ /* 0x000fea0003800000 */
.L_x_20:
[----:B--2---:R2:W1:Y:S02]  /*7cb0*/  SYNCS.PHASECHK.TRANS64.TRYWAIT P0, [R2+URZ+0x1b0], R3 ;  /* 0x0001b003020075a7 */ /* 0x00446400080011ff */
[----:B-1----:R-:W-:Y:S05]  /*7cc0*/  @!P0 NANOSLEEP.SYNCS 0x989680 ;  /* 0x009896800000895d */ /* 0x002fea0003900000 */
[----:B------:R-:W1:Y:S02]  /*7cd0*/  @!P0 SYNCS.PHASECHK.TRANS64 P0, [R2+URZ+0x1b0], R3 ;  /* 0x0001b003020085a7 */ /* 0x000e6400080010ff */
[----:B-1----:R-:W-:Y:S05]  /*7ce0*/  @!P0 BRA `(.L_x_20) ;  /* 0xfffffffc00f08947 */ /* 0x002fea000383ffff */
[----:B------:R-:W-:Y:S05]  /*7cf0*/  BRA `(.L_x_128) ;  /* 0xffffff98009c7947 */ /* 0x000fea000383ffff */
.L_x_23:
[----:B-1----:R-:W-:-:S07]  /*7d00*/  MOV R2, UR33 ;  /* 0x0000002100027c02 */ /* 0x002fce0008000f00 */
.L_x_129:
[----:B-1----:R1:W2:Y:S02]  /*7d10*/  SYNCS.PHASECHK.TRANS64.TRYWAIT P0, [R2+URZ+0x80], R4 ;  /* 0x00008004020075a7 */ /* 0x0022a400080011ff */
[----:B--2---:R-:W-:Y:S05]  /*7d20*/  @!P0 NANOSLEEP.SYNCS 0x989680 ;  /* 0x009896800000895d */ /* 0x004fea0003900000 */
[----:B------:R-:W2:Y:S02]  /*7d30*/  @!P0 SYNCS.PHASECHK.TRANS64 P0, [R2+URZ+0x80], R4 ;  /* 0x00008004020085a7 */ /* 0x000ea400080010ff */
[----:B--2---:R-:W-:Y:S05]  /*7d40*/  @!P0 BRA `(.L_x_129) ;  /* 0xfffffffc00f08947 */ /* 0x004fea000383ffff */
[----:B------:R-:W-:Y:S05]  /*7d50*/  BRA `(.L_x_22) ;  /* 0xffffff9800f07947 */ /* 0x000fea000383ffff */
.L_x_29:
[----:B-1----:R-:W-:-:S07]  /*7d60*/  MOV R2, UR25 ;  /* 0x0000001900027c02 */ /* 0x002fce0008000f00 */
.L_x_130:
[----:B-1----:R1:W2:Y:S02]  /*7d70*/  SYNCS.PHASECHK.TRANS64.TRYWAIT P0, [R2+URZ+0x80], R4 ;  /* 0x00008004020075a7 */ /* 0x0022a400080011ff */
[----:B--2---:R-:W-:Y:S05]  /*7d80*/  @!P0 NANOSLEEP.SYNCS 0x989680 ;  /* 0x009896800000895d */ /* 0x004fea0003900000 */
[----:B------:R-:W2:Y:S02]  /*7d90*/  @!P0 SYNCS.PHASECHK.TRANS64 P0, [R2+URZ+0x80], R4 ;  /* 0x00008004020085a7 */ /* 0x000ea400080010ff */
[----:B--2---:R-:W-:Y:S05]  /*7da0*/  @!P0 BRA `(.L_x_130) ;  /* 0xfffffffc00f08947 */ /* 0x004fea000383ffff */
[----:B------:R-:W-:Y:S05]  /*7db0*/  BRA `(.L_x_28) ;  /* 0xffffff9c00b07947 */ /* 0x000fea000383ffff */
.L_x_33:
[----:B-1----:R1:W2:Y:S02]  /*7dc0*/  SYNCS.PHASECHK.TRANS64.TRYWAIT P0, [R2+URZ+0x140], R3 ;  /* 0x00014003020075a7 */ /* 0x0022a400080011ff */
[----:B--2---:R-:W-:Y:S05]  /*7dd0*/  @!P0 NANOSLEEP.SYNCS 0x989680 ;  /* 0x009896800000895d */ /* 0x004fea0003900000 */
[----:B------:R-:W2:Y:S02]  /*7de0*/  @!P0 SYNCS.PHASECHK.TRANS64 P0, [R2+URZ+0x140], R3 ;  /* 0x00014003020085a7 */ /* 0x000ea400080010ff */
[----:B--2---:R-:W-:Y:S05]  /*7df0*/  @!P0 BRA `(.L_x_33) ;  /* 0xfffffffc00f08947 */ /* 0x004fea000383ffff */
[----:B------:R-:W-:Y:S05]  /*7e00*/  BRA `(.L_x_131) ;  /* 0xffffffa000547947 */ /* 0x000fea000383ffff */
.L_x_37:
[----:B----4-:R-:W-:-:S07]  /*7e10*/  MOV R0, UR5 ;  /* 0x0000000500007c02 */ /* 0x010fce0008000f00 */
.L_x_132:
[----:B-1----:R1:W2:Y:S02]  /*7e20*/  SYNCS.PHASECHK.TRANS64.TRYWAIT P0, [R0+URZ], R2 ;  /* 0x00000002000075a7 */ /* 0x0022a400080011ff */
[----:B--2---:R-:W-:Y:S05]  /*7e30*/  @!P0 NANOSLEEP.SYNCS 0x989680 ;  /* 0x009896800000895d */ /* 0x004fea0003900000 */
[----:B------:R-:W2:Y:S02]  /*7e40*/  @!P0 SYNCS.PHASECHK.TRANS64 P0, [R0+URZ], R2 ;  /* 0x00000002000085a7 */ /* 0x000ea400080010ff */
[----:B--2---:R-:W-:Y:S05]  /*7e50*/  @!P0 BRA `(.L_x_132) ;  /* 0xfffffffc00f08947 */ /* 0x004fea000383ffff */
[----:B------:R-:W-:Y:S05]  /*7e60*/  BRA `(.L_x_133) ;  /* 0xffffffa400c47947 */ /* 0x000fea000383ffff */
.L_x_38:
[----:B----4-:R-:W-:-:S07]  /*7e70*/  MOV R0, UR5 ;  /* 0x0000000500007c02 */ /* 0x010fce0008000f00 */
.L_x_134:
[----:B-1----:R1:W2:Y:S02]  /*7e80*/  SYNCS.PHASECHK.TRANS64.TRYWAIT P0, [R0+URZ], R3 ;  /* 0x00000003000075a7 */ /* 0x0022a400080011ff */
[----:B--2---:R-:W-:Y:S05]  /*7e90*/  @!P0 NANOSLEEP.SYNCS 0x989680 ;  /* 0x009896800000895d */ /* 0x004fea0003900000 */
[----:B------:R-:W2:Y:S02]  /*7ea0*/  @!P0 SYNCS.PHASECHK.TRANS64 P0, [R0+URZ], R3 ;  /* 0x00000003000085a7 */ /* 0x000ea400080010ff */
[----:B--2---:R-:W-:Y:S05]  /*7eb0*/  @!P0 BRA `(.L_x_134) ;  /* 0xfffffffc00f08947 */ /* 0x004fea000383ffff */
[----:B------:R-:W-:Y:S05]  /*7ec0*/  BRA `(.L_x_135) ;  /* 0xffffffa400d07947 */ /* 0x000fea000383ffff */
.L_x_39:
[----:B----4-:R-:W-:-:S07]  /*7ed0*/  MOV R0, UR5 ;  /* 0x0000000500007c02 */ /* 0x010fce0008000f00 */
.L_x_136:
[----:B-1----:R1:W2:Y:S02]  /*7ee0*/  SYNCS.PHASECHK.TRANS64.TRYWAIT P0, [R0+URZ], R3 ;  /* 0x00000003000075a7 */ /* 0x0022a400080011ff */
[----:B--2---:R-:W-:Y:S05]  /*7ef0*/  @!P0 NANOSLEEP.SYNCS 0x989680 ;  /* 0x009896800000895d */ /* 0x004fea0003900000 */
[----:B------:R-:W2:Y:S02]  /*7f00*/  @!P0 SYNCS.PHASECHK.TRANS64 P0, [R0+URZ], R3 ;  /* 0x00000003000085a7 */ /* 0x000ea400080010ff */
[----:B--2---:R-:W-:Y:S05]  /*7f10*/  @!P0 BRA `(.L_x_136) ;  /* 0xfffffffc00f08947 */ /* 0x004fea000383ffff */
[----:B------:R-:W-:Y:S05]  /*7f20*/  BRA `(.L_x_137) ;  /* 0xffffffa400dc7947 */ /* 0x000fea000383ffff */
.L_x_40:
[----:B----4-:R-:W-:-:S07]  /*7f30*/  MOV R0, UR5 ;  /* 0x0000000500007c02 */ /* 0x010fce0008000f00 */
.L_x_138:
[----:B-1----:R1:W2:Y:S02]  /*7f40*/  SYNCS.PHASECHK.TRANS64.TRYWAIT P0, [R0+URZ], R3 ;  /* 0x00000003000075a7 */ /* 0x0022a400080011ff */
[----:B--2---:R-:W-:Y:S05]  /*7f50*/  @!P0 NANOSLEEP.SYNCS 0x989680 ;  /* 0x009896800000895d */ /* 0x004fea0003900000 */
[----:B------:R-:W2:Y:S02]  /*7f60*/  @!P0 SYNCS.PHASECHK.TRANS64 P0, [R0+URZ], R3 ;  /* 0x00000003000085a7 */ /* 0x000ea400080010ff */
[----:B--2---:R-:W-:Y:S05]  /*7f70*/  @!P0 BRA `(.L_x_138) ;  /* 0xfffffffc00f08947 */ /* 0x004fea000383ffff */
[----:B------:R-:W-:Y:S05]  /*7f80*/  BRA `(.L_x_139) ;  /* 0xffffffa400e87947 */ /* 0x000fea000383ffff */
.L_x_41:
[----:B----4-:R-:W-:-:S07]  /*7f90*/  MOV R0, UR5 ;  /* 0x0000000500007c02 */ /* 0x010fce0008000f00 */
.L_x_140:
[----:B-1----:R1:W2:Y:S02]  /*7fa0*/  SYNCS.PHASECHK.TRANS64.TRYWAIT P0, [R0+URZ], R3 ;  /* 0x00000003000075a7 */ /* 0x0022a400080011ff */
[----:B--2---:R-:W-:Y:S05]  /*7fb0*/  @!P0 NANOSLEEP.SYNCS 0x989680 ;  /* 0x009896800000895d */ /* 0x004fea0003900000 */
[----:B------:R-:W2:Y:S02]  /*7fc0*/  @!P0 SYNCS.PHASECHK.TRANS64 P0, [R0+URZ], R3 ;  /* 0x00000003000085a7 */ /* 0x000ea400080010ff */
[----:B--2---:R-:W-:Y:S05]  /*7fd0*/  @!P0 BRA `(.L_x_140) ;  /* 0xfffffffc00f08947 */ /* 0x004fea000383ffff */
[----:B------:R-:W-:Y:S05]  /*7fe0*/  BRA `(.L_x_141) ;  /* 0xffffffa400f47947 */ /* 0x000fea000383ffff */
.L_x_42:
[----:B----4-:R-:W-:-:S07]  /*7ff0*/  MOV R0, UR5 ;  /* 0x0000000500007c02 */ /* 0x010fce0008000f00 */
.L_x_142:
[----:B-1----:R1:W2:Y:S02]  /*8000*/  SYNCS.PHASECHK.TRANS64.TRYWAIT P0, [R0+URZ], R3 ;  /* 0x00000003000075a7 */ /* 0x0022a400080011ff */
[----:B--2---:R-:W-:Y:S05]  /*8010*/  @!P0 NANOSLEEP.SYNCS 0x989680 ;  /* 0x009896800000895d */ /* 0x004fea0003900000 */
[----:B------:R-:W2:Y:S02]  /*8020*/  @!P0 SYNCS.PHASECHK.TRANS64 P0, [R0+URZ], R3 ;  /* 0x00000003000085a7 */ /* 0x000ea400080010ff */
[----:B--2---:R-:W-:Y:S05]  /*8030*/  @!P0 BRA `(.L_x_142) ;  /* 0xfffffffc00f08947 */ /* 0x004fea000383ffff */
[----:B------:R-:W-:Y:S05]  /*8040*/  BRA `(.L_x_143) ;  /* 0xffffffa800007947 */ /* 0x000fea000383ffff */
.L_x_43:
[----:B----4-:R-:W-:-:S07]  /*8050*/  MOV R0, UR5 ;  /* 0x0000000500007c02 */ /* 0x010fce0008000f00 */
.L_x_144:
[----:B-1----:R1:W2:Y:S02]  /*8060*/  SYNCS.PHASECHK.TRANS64.TRYWAIT P0, [R0+URZ], R3 ;  /* 0x00000003000075a7 */ /* 0x0022a400080011ff */
[----:B--2---:R-:W-:Y:S05]  /*8070*/  @!P0 NANOSLEEP.SYNCS 0x989680 ;  /* 0x009896800000895d */ /* 0x004fea0003900000 */
[----:B------:R-:W2:Y:S02]  /*8080*/  @!P0 SYNCS.PHASECHK.TRANS64 P0, [R0+URZ], R3 ;  /* 0x00000003000085a7 */ /* 0x000ea400080010ff */
[----:B--2---:R-:W-:Y:S05]  /*8090*/  @!P0 BRA `(.L_x_144) ;  /* 0xfffffffc00f08947 */ /* 0x004fea000383ffff */
[----:B------:R-:W-:Y:S05]  /*80a0*/  BRA `(.L_x_145) ;  /* 0xffffffa8000c7947 */ /* 0x000fea000383ffff */
.L_x_44:
[----:B----4-:R-:W-:-:S07]  /*80b0*/  MOV R0, UR5 ;  /* 0x0000000500007c02 */ /* 0x010fce0008000f00 */
.L_x_146:
[----:B-1----:R1:W2:Y:S02]  /*80c0*/  SYNCS.PHASECHK.TRANS64.TRYWAIT P0, [R0+URZ], R3 ;  /* 0x00000003000075a7 */ /* 0x0022a400080011ff */
[----:B--2---:R-:W-:Y:S05]  /*80d0*/  @!P0 NANOSLEEP.SYNCS 0x989680 ;  /* 0x009896800000895d */ /* 0x004fea0003900000 */
[----:B------:R-:W2:Y:S02]  /*80e0*/  @!P0 SYNCS.PHASECHK.TRANS64 P0, [R0+URZ], R3 ;  /* 0x00000003000085a7 */ /* 0x000ea400080010ff */
[----:B--2---:R-:W-:Y:S05]  /*80f0*/  @!P0 BRA `(.L_x_146) ;  /* 0xfffffffc00f08947 */ /* 0x004fea000383ffff */
[----:B------:R-:W-:Y:S05]  /*8100*/  BRA `(.L_x_147) ;  /* 0xffffffa800187947 */ /* 0x000fea000383ffff */
.L_x_45:
[----:B----4-:R-:W-:-:S07]  /*8110*/  MOV R0, UR5 ;  /* 0x0000000500007c02 */ /* 0x010fce0008000f00 */
.L_x_148:
[----:B-1----:R1:W2:Y:S02]  /*8120*/  SYNCS.PHASECHK.TRANS64.TRYWAIT P0, [R0+URZ], R3 ;  /* 0x00000003000075a7 */ /* 0x0022a400080011ff */
[----:B--2---:R-:W-:Y:S05]  /*8130*/  @!P0 NANOSLEEP.SYNCS 0x989680 ;  /* 0x009896800000895d */ /* 0x004fea0003900000 */
[----:B------:R-:W2:Y:S02]  /*8140*/  @!P0 SYNCS.PHASECHK.TRANS64 P0, [R0+URZ], R3 ;  /* 0x00000003000085a7 */ /* 0x000ea400080010ff */
[----:B--2---:R-:W-:Y:S05]  /*8150*/  @!P0 BRA `(.L_x_148) ;  /* 0xfffffffc00f08947 */ /* 0x004fea000383ffff */
[----:B------:R-:W-:Y:S05]  /*8160*/  BRA `(.L_x_149) ;  /* 0xffffffa800247947 */ /* 0x000fea000383ffff */
.L_x_46:
[----:B----4-:R-:W-:-:S07]  /*8170*/  MOV R0, UR5 ;  /* 0x0000000500007c02 */ /* 0x010fce0008000f00 */
.L_x_150:
[----:B-1----:R1:W2:Y:S02]  /*8180*/  SYNCS.PHASECHK.TRANS64.TRYWAIT P0, [R0+URZ], R3 ;  /* 0x00000003000075a7 */ /* 0x0022a400080011ff */
[----:B--2---:R-:W-:Y:S05]  /*8190*/  @!P0 NANOSLEEP.SYNCS 0x989680 ;  /* 0x009896800000895d */ /* 0x004fea0003900000 */
[----:B------:R-:W2:Y:S02]  /*81a0*/  @!P0 SYNCS.PHASECHK.TRANS64 P0, [R0+URZ], R3 ;  /* 0x00000003000085a7 */ /* 0x000ea400080010ff */
[----:B--2---:R-:W-:Y:S05]  /*81b0*/  @!P0 BRA `(.L_x_150) ;  /* 0xfffffffc00f08947 */ /* 0x004fea000383ffff */
[----:B------:R-:W-:Y:S05]  /*81c0*/  BRA `(.L_x_151) ;  /* 0xffffffa800307947 */ /* 0x000fea000383ffff */
.L_x_47:
[----:B----4-:R-:W-:-:S07]  /*81d0*/  MOV R0, UR5 ;  /* 0x0000000500007c02 */ /* 0x010fce0008000f00 */
.L_x_152:
[----:B-1----:R1:W2:Y:S02]  /*81e0*/  SYNCS.PHASECHK.TRANS64.TRYWAIT P0, [R0+URZ], R3 ;  /* 0x00000003000075a7 */ /* 0x0022a400080011ff */
[----:B--2---:R-:W-:Y:S05]  /*81f0*/  @!P0 NANOSLEEP.SYNCS 0x989680 ;  /* 0x009896800000895d */ /* 0x004fea0003900000 */
[----:B------:R-:W2:Y:S02]  /*8200*/  @!P0 SYNCS.PHASECHK.TRANS64 P0, [R0+URZ], R3 ;  /* 0x00000003000085a7 */ /* 0x000ea400080010ff */
[----:B--2---:R-:W-:Y:S05]  /*8210*/  @!P0 BRA `(.L_x_152) ;  /* 0xfffffffc00f08947 */ /* 0x004fea000383ffff */
[----:B------:R-:W-:Y:S05]  /*8220*/  BRA `(.L_x_153) ;  /* 0xffffffa8003c7947 */ /* 0x000fea000383ffff */
.L_x_48:
[----:B----4-:R-:W-:-:S07]  /*8230*/  MOV R0, UR5 ;  /* 0x0000000500007c02 */ /* 0x010fce0008000f00 */
.L_x_154:
[----:B-1----:R1:W2:Y:S02]  /*8240*/  SYNCS.PHASECHK.TRANS64.TRYWAIT P0, [R0+URZ], R3 ;  /* 0x00000003000075a7 */ /* 0x0022a400080011ff */
[----:B--2---:R-:W-:Y:S05]  /*8250*/  @!P0 NANOSLEEP.SYNCS 0x989680 ;  /* 0x009896800000895d */ /* 0x004fea0003900000 */
[----:B------:R-:W2:Y:S02]  /*8260*/  @!P0 SYNCS.PHASECHK.TRANS64 P0, [R0+URZ], R3 ;  /* 0x00000003000085a7 */ /* 0x000ea400080010ff */
[----:B--2---:R-:W-:Y:S05]  /*8270*/  @!P0 BRA `(.L_x_154) ;  /* 0xfffffffc00f08947 */ /* 0x004fea000383ffff */
[----:B------:R-:W-:Y:S05]  /*8280*/  BRA `(.L_x_155) ;  /* 0xffffffa800487947 */ /* 0x000fea000383ffff */
.L_x_49:
[----:B----4-:R-:W-:-:S07]  /*8290*/  MOV R0, UR5 ;  /* 0x0000000500007c02 */ /* 0x010fce0008000f00 */
.L_x_156:
[----:B-1----:R1:W2:Y:S02]  /*82a0*/  SYNCS.PHASECHK.TRANS64.TRYWAIT P0, [R0+URZ], R3 ;  /* 0x00000003000075a7 */ /* 0x0022a400080011ff */
[----:B--2---:R-:W-:Y:S05]  /*82b0*/  @!P0 NANOSLEEP.SYNCS 0x989680 ;  /* 0x009896800000895d */ /* 0x004fea0003900000 */
[----:B------:R-:W2:Y:S02]  /*82c0*/  @!P0 SYNCS.PHASECHK.TRANS64 P0, [R0+URZ], R3 ;  /* 0x00000003000085a7 */ /* 0x000ea400080010ff */
[----:B--2---:R-:W-:Y:S05]  /*82d0*/  @!P0 BRA `(.L_x_156) ;  /* 0xfffffffc00f08947 */ /* 0x004fea000383ffff */
[----:B------:R-:W-:Y:S05]  /*82e0*/  BRA `(.L_x_157) ;  /* 0xffffffa800547947 */ /* 0x000fea000383ffff */
.L_x_50:
[----:B----4-:R-:W-:-:S07]  /*82f0*/  MOV R0, UR5 ;  /* 0x0000000500007c02 */ /* 0x010fce0008000f00 */
.L_x_158:
[----:B-1----:R1:W2:Y:S02]  /*8300*/  SYNCS.PHASECHK.TRANS64.TRYWAIT P0, [R0+URZ], R3 ;  /* 0x00000003000075a7 */ /* 0x0022a400080011ff */
[----:B--2---:R-:W-:Y:S05]  /*8310*/  @!P0 NANOSLEEP.SYNCS 0x989680 ;  /* 0x009896800000895d */ /* 0x004fea0003900000 */
[----:B------:R-:W2:Y:S02]  /*8320*/  @!P0 SYNCS.PHASECHK.TRANS64 P0, [R0+URZ], R3 ;  /* 0x00000003000085a7 */ /* 0x000ea400080010ff */
[----:B--2---:R-:W-:Y:S05]  /*8330*/  @!P0 BRA `(.L_x_158) ;  /* 0xfffffffc00f08947 */ /* 0x004fea000383ffff */
[----:B------:R-:W-:Y:S05]  /*8340*/  BRA `(.L_x_159) ;  /* 0xffffffa800607947 */ /* 0x000fea000383ffff */
.L_x_51:
[----:B----4-:R-:W-:-:S07]  /*8350*/  MOV R0, UR5 ;  /* 0x0000000500007c02 */ /* 0x010fce0008000f00 */
.L_x_160:
[----:B-1----:R1:W2:Y:S02]  /*8360*/  SYNCS.PHASECHK.TRANS64.TRYWAIT P0, [R0+URZ], R3 ;  /* 0x00000003000075a7 */ /* 0x0022a400080011ff */
[----:B--2---:R-:W-:Y:S05]  /*8370*/  @!P0 NANOSLEEP.SYNCS 0x989680 ;  /* 0x009896800000895d */ /* 0x004fea0003900000 */
[----:B------:R-:W2:Y:S02]  /*8380*/  @!P0 SYNCS.PHASECHK.TRANS64 P0, [R0+URZ], R3 ;  /* 0x00000003000085a7 */ /* 0x000ea400080010ff */
[----:B--2---:R-:W-:Y:S05]  /*8390*/  @!P0 BRA `(.L_x_160) ;  /* 0xfffffffc00f08947 */ /* 0x004fea000383ffff */
[----:B------:R-:W-:Y:S05]  /*83a0*/  BRA `(.L_x_161) ;  /* 0xffffffa8006c7947 */ /* 0x000fea000383ffff */
.L_x_54:
[----:B-1----:R1:W2:Y:S02]  /*83b0*/  SYNCS.PHASECHK.TRANS64.TRYWAIT P0, [R0+URZ+0x1a0], R4 ;  /* 0x0001a004000075a7 */ /* 0x0022a400080011ff */
[----:B--2---:R-:W-:Y:S05]  /*83c0*/  @!P0 NANOSLEEP.SYNCS 0x989680 ;  /* 0x009896800000895d */ /* 0x004fea0003900000 */
[----:B------:R-:W2:Y:S02]  /*83d0*/  @!P0 SYNCS.PHASECHK.TRANS64 P0, [R0+URZ+0x1a0], R4 ;  /* 0x0001a004000085a7 */ /* 0x000ea400080010ff */
[----:B--2---:R-:W-:Y:S05]  /*83e0*/  @!P0 BRA `(.L_x_54) ;  /* 0xfffffffc00f08947 */ /* 0x004fea000383ffff */
[----:B------:R-:W-:Y:S05]  /*83f0*/  BRA `(.L_x_162) ;  /* 0xffffffa800c87947 */ /* 0x000fea000383ffff */
.L_x_55:
[----:B------:R-:W-:-:S07]  /*8400*/  MOV R0, UR5 ;  /* 0x0000000500007c02 */ /* 0x000fce0008000f00 */
.L_x_163:
[----:B-1----:R1:W2:Y:S02]  /*8410*/  SYNCS.PHASECHK.TRANS64.TRYWAIT P0, [R0+URZ+0x150], R5 ;  /* 0x00015005000075a7 */ /* 0x0022a400080011ff */
[----:B--2---:R-:W-:Y:S05]  /*8420*/  @!P0 NANOSLEEP.SYNCS 0x989680 ;  /* 0x009896800000895d */ /* 0x004fea0003900000 */
[----:B------:R-:W2:Y:S02]  /*8430*/  @!P0 SYNCS.PHASECHK.TRANS64 P0, [R0+URZ+0x150], R5 ;  /* 0x00015005000085a7 */ /* 0x000ea400080010ff */
[----:B--2---:R-:W-:Y:S05]  /*8440*/  @!P0 BRA `(.L_x_163) ;  /* 0xfffffffc00f08947 */ /* 0x004fea000383ffff */
[----:B------:R-:W-:Y:S05]  /*8450*/  BRA `(.L_x_164) ;  /* 0xffffffa800d87947 */ /* 0x000fea000383ffff */
.L_x_56:
[----:B-1----:R1:W2:Y:S02]  /*8460*/  SYNCS.PHASECHK.TRANS64.TRYWAIT P1, [R0+URZ+0x140], R4 ;  /* 0x00014004000075a7 */ /* 0x0022a400080211ff */
[----:B--2---:R-:W-:Y:S05]  /*8470*/  @!P1 NANOSLEEP.SYNCS 0x989680 ;  /* 0x009896800000995d */ /* 0x004fea0003900000 */
[----:B------:R-:W2:Y:S02]  /*8480*/  @!P1 SYNCS.PHASECHK.TRANS64 P1, [R0+URZ+0x140], R4 ;  /* 0x00014004000095a7 */ /* 0x000ea400080210ff */
[----:B--2---:R-:W-:Y:S05]  /*8490*/  @!P1 BRA `(.L_x_56) ;  /* 0xfffffffc00f09947 */ /* 0x004fea000383ffff */
[----:B------:R-:W-:Y:S05]  /*84a0*/  BRA `(.L_x_165) ;  /* 0xffffffac00087947 */ /* 0x000fea000383ffff */
.L_x_59:
[----:B------:R-:W-:-:S07]  /*84b0*/  MOV R0, UR5 ;  /* 0x0000000500007c02 */ /* 0x000fce0008000f00 */
.L_x_166:
[----:B-1----:R1:W2:Y:S02]  /*84c0*/  SYNCS.PHASECHK.TRANS64.TRYWAIT P0, [R0+URZ+0x150], R2 ;  /* 0x00015002000075a7 */ /* 0x0022a400080011ff */
[----:B--2---:R-:W-:Y:S05]  /*84d0*/  @!P0 NANOSLEEP.SYNCS 0x989680 ;  /* 0x009896800000895d */ /* 0x004fea0003900000 */
[----:B------:R-:W2:Y:S02]  /*84e0*/  @!P0 SYNCS.PHASECHK.TRANS64 P0, [R0+URZ+0x150], R2 ;  /* 0x00015002000085a7 */ /* 0x000ea400080010ff */
[----:B--2---:R-:W-:Y:S05]  /*84f0*/  @!P0 BRA `(.L_x_166) ;  /* 0xfffffffc00f08947 */ /* 0x004fea000383ffff */
[----:B------:R-:W-:Y:S05]  /*8500*/  BRA `(.L_x_58) ;  /* 0xffffffac005c7947 */ /* 0x000fea000383ffff */
.L_x_66:
[----:B-1----:R1:W2:Y:S02]  /*8510*/  SYNCS.PHASECHK.TRANS64.TRYWAIT P1, [R0+URZ+0x140], R2 ;  /* 0x00014002000075a7 */ /* 0x0022a400080211ff */
[----:B--2---:R-:W-:Y:S05]  /*8520*/  @!P1 NANOSLEEP.SYNCS 0x989680 ;  /* 0x009896800000995d */ /* 0x004fea0003900000 */
[----:B------:R-:W2:Y:S02]  /*8530*/  @!P1 SYNCS.PHASECHK.TRANS64 P1, [R0+URZ+0x140], R2 ;  /* 0x00014002000095a7 */ /* 0x000ea400080210ff */
[----:B--2---:R-:W-:Y:S05]  /*8540*/  @!P1 BRA `(.L_x_66) ;  /* 0xfffffffc00f09947 */ /* 0x004fea000383ffff */
[----:B------:R-:W-:Y:S05]  /*8550*/  BRA `(.L_x_167) ;  /* 0xffffffb000b87947 */ /* 0x000fea000383ffff */
.L_x_67:
[----:B------:R-:W-:-:S07]  /*8560*/  MOV R2, UR8 ;  /* 0x0000000800027c02 */ /* 0x000fce0008000f00 */
.L_x_168:
[----:B-1----:R1:W2:Y:S02]  /*8570*/  SYNCS.PHASECHK.TRANS64.TRYWAIT P0, [R2+URZ+0x180], R0 ;  /* 0x00018000020075a7 */ /* 0x0022a400080011ff */
[----:B--2---:R-:W-:Y:S05]  /*8580*/  @!P0 NANOSLEEP.SYNCS 0x989680 ;  /* 0x009896800000895d */ /* 0x004fea0003900000 */
[----:B------:R-:W2:Y:S02]  /*8590*/  @!P0 SYNCS.PHASECHK.TRANS64 P0, [R2+URZ+0x180], R0 ;  /* 0x00018000020085a7 */ /* 0x000ea400080010ff */
[----:B--2---:R-:W-:Y:S05]  /*85a0*/  @!P0 BRA `(.L_x_168) ;  /* 0xfffffffc00f08947 */ /* 0x004fea000383ffff */
[----:B------:R-:W-:Y:S05]  /*85b0*/  BRA `(.L_x_169) ;  /* 0xffffffb000f07947 */ /* 0x000fea000383ffff */
.L_x_70:
[----:B------:R-:W-:Y:S07]  /*85c0*/  MOV R0, UR7 ;  /* 0x0000000700007c02 */ /* 0x000fee0008000f00 */
.L_x_170:
[----:B-1----:R1:W2:Y:S02]  /*85d0*/  SYNCS.PHASECHK.TRANS64.TRYWAIT P0, [R0+URZ], R2 ;  /* 0x00000002000075a7 */ /* 0x0022a400080011ff */
[----:B--2---:R-:W-:Y:S05]  /*85e0*/  @!P0 NANOSLEEP.SYNCS 0x989680 ;  /* 0x009896800000895d */ /* 0x004fea0003900000 */
[----:B------:R-:W2:Y:S02]  /*85f0*/  @!P0 SYNCS.PHASECHK.TRANS64 P0, [R0+URZ], R2 ;  /* 0x00000002000085a7 */ /* 0x000ea400080010ff */
[----:B--2---:R-:W-:Y:S05]  /*8600*/  @!P0 BRA `(.L_x_170) ;  /* 0xfffffffc00f08947 */ /* 0x004fea000383ffff */
[----:B------:R-:W-:Y:S05]  /*8610*/  BRA `(.L_x_69) ;  /* 0xffffffb4000c7947 */ /* 0x000fea000383ffff */
.L_x_73:
[----:B------:R-:W-:-:S07]  /*8620*/  MOV R0, UR5 ;  /* 0x0000000500007c02 */ /* 0x000fce0008000f00 */
.L_x_171:
[----:B--2---:R2:W3:Y:S02]  /*8630*/  SYNCS.PHASECHK.TRANS64.TRYWAIT P0, [R0+URZ], R2 ;  /* 0x00000002000075a7 */ /* 0x0044e400080011ff */
[----:B---3--:R-:W-:Y:S05]  /*8640*/  @!P0 NANOSLEEP.SYNCS 0x989680 ;  /* 0x009896800000895d */ /* 0x008fea0003900000 */
[----:B------:R-:W3:Y:S02]  /*8650*/  @!P0 SYNCS.PHASECHK.TRANS64 P0, [R0+URZ], R2 ;  /* 0x00000002000085a7 */ /* 0x000ee400080010ff */
[----:B---3--:R-:W-:Y:S05]  /*8660*/  @!P0 BRA `(.L_x_171) ;  /* 0xfffffffc00f08947 */ /* 0x008fea000383ffff */
[----:B------:R-:W-:Y:S05]  /*8670*/  BRA `(.L_x_172) ;  /* 0xffffffb400c07947 */ /* 0x000fea000383ffff */
.L_x_74:
[----:B------:R-:W-:-:S07]  /*8680*/  MOV R0, UR5 ;  /* 0x0000000500007c02 */ /* 0x000fce0008000f00 */
.L_x_173:
[----:B-1----:R1:W2:Y:S02]  /*8690*/  SYNCS.PHASECHK.TRANS64.TRYWAIT P0, [R0+URZ], R3 ;  /* 0x00000003000075a7 */ /* 0x0022a400080011ff */
[----:B--2---:R-:W-:Y:S05]  /*86a0*/  @!P0 NANOSLEEP.SYNCS 0x989680 ;  /* 0x009896800000895d */ /* 0x004fea0003900000 */
[----:B------:R-:W2:Y:S02]  /*86b0*/  @!P0 SYNCS.PHASECHK.TRANS64 P0, [R0+URZ], R3 ;  /* 0x00000003000085a7 */ /* 0x000ea400080010ff */
[----:B--2---:R-:W-:Y:S05]  /*86c0*/  @!P0 BRA `(.L_x_173) ;  /* 0xfffffffc00f08947 */ /* 0x004fea000383ffff */
[----:B------:R-:W-:Y:S05]  /*86d0*/  BRA `(.L_x_174) ;  /* 0xffffffb400cc7947 */ /* 0x000fea000383ffff */
.L_x_75:
[----:B------:R-:W-:-:S07]  /*86e0*/  MOV R0, UR5 ;  /* 0x0000000500007c02 */ /* 0x000fce0008000f00 */
.L_x_175:
[----:B-1----:R1:W2:Y:S02]  /*86f0*/  SYNCS.PHASECHK.TRANS64.TRYWAIT P0, [R0+URZ], R3 ;  /* 0x00000003000075a7 */ /* 0x0022a400080011ff */
[----:B--2---:R-:W-:Y:S05]  /*8700*/  @!P0 NANOSLEEP.SYNCS 0x989680 ;  /* 0x009896800000895d */ /* 0x004fea0003900000 */
[----:B------:R-:W2:Y:S02]  /*8710*/  @!P0 SYNCS.PHASECHK.TRANS64 P0, [R0+URZ], R3 ;  /* 0x00000003000085a7 */ /* 0x000ea400080010ff */
[----:B--2---:R-:W-:Y:S05]  /*8720*/  @!P0 BRA `(.L_x_175) ;  /* 0xfffffffc00f08947 */ /* 0x004fea000383ffff */
[----:B------:R-:W-:Y:S05]  /*8730*/  BRA `(.L_x_176) ;  /* 0xffffffb400d87947 */ /* 0x000fea000383ffff */
.L_x_76:
[----:B-1----:R-:W-:-:S07]  /*8740*/  MOV R0, UR7 ;  /* 0x0000000700007c02 */ /* 0x002fce0008000f00 */
.L_x_177:
[----:B-1----:R1:W2:Y:S02]  /*8750*/  SYNCS.PHASECHK.TRANS64.TRYWAIT P0, [R0+URZ], R2 ;  /* 0x00000002000075a7 */ /* 0x0022a400080011ff */
[----:B--2---:R-:W-:Y:S05]  /*8760*/  @!P0 NANOSLEEP.SYNCS 0x989680 ;  /* 0x009896800000895d */ /* 0x004fea0003900000 */
[----:B------:R-:W2:Y:S02]  /*8770*/  @!P0 SYNCS.PHASECHK.TRANS64 P0, [R0+URZ], R2 ;  /* 0x00000002000085a7 */ /* 0x000ea400080010ff */
[----:B--2---:R-:W-:Y:S05]  /*8780*/  @!P0 BRA `(.L_x_177) ;  /* 0xfffffffc00f08947 */ /* 0x004fea000383ffff */
[----:B------:R-:W-:Y:S05]  /*8790*/  BRA `(.L_x_178) ;  /* 0xffffffb400e47947 */ /* 0x000fea000383ffff */
.L_x_81:
[----:B--2---:R2:W3:Y:S02]  /*87a0*/  SYNCS.PHASECHK.TRANS64.TRYWAIT P0, [R0+URZ+0x140], R2 ;  /* 0x00014002000075a7 */ /* 0x0044e400080011ff */
[----:B---3--:R-:W-:Y:S05]  /*87b0*/  @!P0 NANOSLEEP.SYNCS 0x989680 ;  /* 0x009896800000895d */ /* 0x008fea0003900000 */
[----:B------:R-:W3:Y:S02]  /*87c0*/  @!P0 SYNCS.PHASECHK.TRANS64 P0, [R0+URZ+0x140], R2 ;  /* 0x00014002000085a7 */ /* 0x000ee400080010ff */
[----:B---3--:R-:W-:Y:S05]  /*87d0*/  @!P0 BRA `(.L_x_81) ;  /* 0xfffffffc00f08947 */ /* 0x008fea000383ffff */
[----:B------:R-:W-:Y:S05]  /*87e0*/  BRA `(.L_x_179) ;  /* 0xffffffb800e07947 */ /* 0x000fea000383ffff */
.L_x_84:
[----:B------:R-:W-:Y:S07]  /*87f0*/  MOV R0, UR7 ;  /* 0x0000000700007c02 */ /* 0x000fee0008000f00 */
.L_x_180:
[----:B--2---:R2:W3:Y:S02]  /*8800*/  SYNCS.PHASECHK.TRANS64.TRYWAIT P0, [R0+URZ+0x138], R2 ;  /* 0x00013802000075a7 */ /* 0x0044e400080011ff */
[----:B---3--:R-:W-:Y:S05]  /*8810*/  @!P0 NANOSLEEP.SYNCS 0x989680 ;  /* 0x009896800000895d */ /* 0x008fea0003900000 */
[----:B------:R-:W3:Y:S02]  /*8820*/  @!P0 SYNCS.PHASECHK.TRANS64 P0, [R0+URZ+0x138], R2 ;  /* 0x00013802000085a7 */ /* 0x000ee400080010ff */
[----:B---3--:R-:W-:Y:S05]  /*8830*/  @!P0 BRA `(.L_x_180) ;  /* 0xfffffffc00f08947 */ /* 0x008fea000383ffff */
[----:B------:R-:W-:Y:S05]  /*8840*/  BRA `(.L_x_83) ;  /* 0xffffffbc00c07947 */ /* 0x000fea000383ffff */
.L_x_87:
[----:B------:R-:W-:Y:S07]  /*8850*/  MOV R0, UR15 ;  /* 0x0000000f00007c02 */ /* 0x000fee0008000f00 */
.L_x_181:
[----:B-1----:R1:W2:Y:S02]  /*8860*/  SYNCS.PHASECHK.TRANS64.TRYWAIT P0, [R0+URZ+0x118], R9 ;  /* 0x00011809000075a7 */ /* 0x0022a400080011ff */
[----:B--2---:R-:W-:Y:S05]  /*8870*/  @!P0 NANOSLEEP.SYNCS 0x989680 ;  /* 0x009896800000895d */ /* 0x004fea0003900000 */
[----:B------:R-:W2:Y:S02]  /*8880*/  @!P0 SYNCS.PHASECHK.TRANS64 P0, [R0+URZ+0x118], R9 ;  /* 0x00011809000085a7 */ /* 0x000ea400080010ff */
[----:B--2---:R-:W-:Y:S05]  /*8890*/  @!P0 BRA `(.L_x_181) ;  /* 0xfffffffc00f08947 */ /* 0x004fea000383ffff */
[----:B------:R-:W-:Y:S05]  /*88a0*/  BRA `(.L_x_182) ;  /* 0xffffffc000387947 */ /* 0x000fea000383ffff */
.L_x_88:
[----:B------:R-:W-:Y:S07]  /*88b0*/  MOV R0, UR13 ;  /* 0x0000000d00007c02 */ /* 0x000fee0008000f00 */
.L_x_183:
[----:B-1----:R1:W2:Y:S02]  /*88c0*/  SYNCS.PHASECHK.TRANS64.TRYWAIT P0, [R0+URZ+0x118], R14 ;  /* 0x0001180e000075a7 */ /* 0x0022a400080011ff */
[----:B--2---:R-:W-:Y:S05]  /*88d0*/  @!P0 NANOSLEEP.SYNCS 0x989680 ;  /* 0x009896800000895d */ /* 0x004fea0003900000 */
[----:B------:R-:W2:Y:S02]  /*88e0*/  @!P0 SYNCS.PHASECHK.TRANS64 P0, [R0+URZ+0x118], R14 ;  /* 0x0001180e000085a7 */ /* 0x000ea400080010ff */
[----:B--2---:R-:W-:Y:S05]  /*88f0*/  @!P0 BRA `(.L_x_183) ;  /* 0xfffffffc00f08947 */ /* 0x004fea000383ffff */
[----:B------:R-:W-:Y:S05]  /*8900*/  BRA `(.L_x_184) ;  /* 0xffffffc000d87947 */ /* 0x000fea000383ffff */
.L_x_90:
[----:B------:R-:W-:-:S07]  /*8910*/  MOV R0, UR4 ;  /* 0x0000000400007c02 */ /* 0x000fce0008000f00 */
.L_x_185:
[----:B-1----:R1:W3:Y:S02]  /*8920*/  SYNCS.PHASECHK.TRANS64.TRYWAIT P0, [R0+URZ], R2 ;  /* 0x00000002000075a7 */ /* 0x0022e400080011ff */
[----:B---3--:R-:W-:Y:S05]  /*8930*/  @!P0 NANOSLEEP.SYNCS 0x989680 ;  /* 0x009896800000895d */ /* 0x008fea0003900000 */
[----:B------:R-:W3:Y:S02]  /*8940*/  @!P0 SYNCS.PHASECHK.TRANS64 P0, [R0+URZ], R2 ;  /* 0x00000002000085a7 */ /* 0x000ee400080010ff */
[----:B---3--:R-:W-:Y:S05]  /*8950*/  @!P0 BRA `(.L_x_185) ;  /* 0xfffffffc00f08947 */ /* 0x008fea000383ffff */
[----:B------:R-:W-:Y:S05]  /*8960*/  BRA `(.L_x_186) ;  /* 0xffffffc400647947 */ /* 0x000fea000383ffff */
.L_x_91:
[----:B------:R-:W-:-:S07]  /*8970*/  MOV R0, UR4 ;  /* 0x0000000400007c02 */ /* 0x000fce0008000f00 */
.L_x_187:
[----:B-1----:R1:W3:Y:S02]  /*8980*/  SYNCS.PHASECHK.TRANS64.TRYWAIT P0, [R0+URZ], R2 ;  /* 0x00000002000075a7 */ /* 0x0022e400080011ff */
[----:B---3--:R-:W-:Y:S05]  /*8990*/  @!P0 NANOSLEEP.SYNCS 0x989680 ;  /* 0x009896800000895d */ /* 0x008fea0003900000 */
[----:B------:R-:W3:Y:S02]  /*89a0*/  @!P0 SYNCS.PHASECHK.TRANS64 P0, [R0+URZ], R2 ;  /* 0x00000002000085a7 */ /* 0x000ee400080010ff */
[----:B---3--:R-:W-:Y:S05]  /*89b0*/  @!P0 BRA `(.L_x_187) ;  /* 0xfffffffc00f08947 */ /* 0x008fea000383ffff */
[----:B------:R-:W-:Y:S05]  /*89c0*/  BRA `(.L_x_188) ;  /* 0xffffffc400707947 */ /* 0x000fea000383ffff */
.L_x_93:
[----:B--2---:R2:W4:Y:S02]  /*89d0*/  SYNCS.PHASECHK.TRANS64.TRYWAIT P0, [R0+URZ+0x140], R2 ;  /* 0x00014002000075a7 */ /* 0x00452400080011ff */
[----:B----4-:R-:W-:Y:S05]  /*89e0*/  @!P0 NANOSLEEP.SYNCS 0x989680 ;  /* 0x009896800000895d */ /* 0x010fea0003900000 */
[----:B------:R-:W4:Y:S02]  /*89f0*/  @!P0 SYNCS.PHASECHK.TRANS64 P0, [R0+URZ+0x140], R2 ;  /* 0x00014002000085a7 */ /* 0x000f2400080010ff */
[----:B----4-:R-:W-:Y:S05]  /*8a00*/  @!P0 BRA `(.L_x_93) ;  /* 0xfffffffc00f08947 */ /* 0x010fea000383ffff */
[----:B------:R-:W-:Y:S05]  /*8a10*/  BRA `(.L_x_189) ;  /* 0xffffffc800547947 */ /* 0x000fea000383ffff */
.L_x_103:
[----:B-1----:R1:W3:Y:S02]  /*8a20*/  SYNCS.PHASECHK.TRANS64.TRYWAIT P1, [R0+URZ+0x100], R3 ;  /* 0x00010003000075a7 */ /* 0x0022e400080211ff */
[----:B---3--:R-:W-:Y:S05]  /*8a30*/  @!P1 NANOSLEEP.SYNCS 0x989680 ;  /* 0x009896800000995d */ /* 0x008fea0003900000 */
[----:B------:R-:W3:Y:S02]  /*8a40*/  @!P1 SYNCS.PHASECHK.TRANS64 P1, [R0+URZ+0x100], R3 ;  /* 0x00010003000095a7 */ /* 0x000ee400080210ff */
[----:B---3--:R-:W-:Y:S05]  /*8a50*/  @!P1 BRA `(.L_x_103) ;  /* 0xfffffffc00f09947 */ /* 0x008fea000383ffff */
[----:B------:R-:W-:Y:S05]  /*8a60*/  BRA `(.L_x_102) ;  /* 0xffffffd400847947 */ /* 0x000fea000383ffff */
.L_x_105:
[----:B-1----:R1:W4:Y:S02]  /*8a70*/  SYNCS.PHASECHK.TRANS64.TRYWAIT P0, [R73+URZ+0x160], R2 ;  /* 0x00016002490075a7 */ /* 0x00232400080011ff */
[----:B----4-:R-:W-:Y:S05]  /*8a80*/  @!P0 NANOSLEEP.SYNCS 0x989680 ;  /* 0x009896800000895d */ /* 0x010fea0003900000 */
[----:B------:R-:W4:Y:S02]  /*8a90*/  @!P0 SYNCS.PHASECHK.TRANS64 P0, [R73+URZ+0x160], R2 ;  /* 0x00016002490085a7 */ /* 0x000f2400080010ff */
[----:B----4-:R-:W-:Y:S05]  /*8aa0*/  @!P0 BRA `(.L_x_105) ;  /* 0xfffffffc00f08947 */ /* 0x010fea000383ffff */
[----:B------:R-:W-:Y:S05]  /*8ab0*/  BRA `(.L_x_104) ;  /* 0xffffffd400bc7947 */ /* 0x000fea000383ffff */
.L_x_116:
[----:B--2---:R2:W4:Y:S02]  /*8ac0*/  SYNCS.PHASECHK.TRANS64.TRYWAIT P0, [R2+URZ+0x100], R107 ;  /* 0x0001006b020075a7 */ /* 0x00452400080011ff */
[----:B----4-:R-:W-:Y:S05]  /*8ad0*/  @!P0 NANOSLEEP.SYNCS 0x989680 ;  /* 0x009896800000895d */ /* 0x010fea0003900000 */
[----:B------:R-:W4:Y:S02]  /*8ae0*/  @!P0 SYNCS.PHASECHK.TRANS64 P0, [R2+URZ+0x100], R107 ;  /* 0x0001006b020085a7 */ /* 0x000f2400080010ff */
[----:B----4-:R-:W-:Y:S05]  /*8af0*/  @!P0 BRA `(.L_x_116) ;  /* 0xfffffffc00f08947 */ /* 0x010fea000383ffff */
[----:B------:R-:W-:Y:S05]  /*8b00*/  BRA `(.L_x_115) ;  /* 0xffffffe000a47947 */ /* 0x000fea000383ffff */
        .weak           $__internal_0_$__cuda_sm10x_tcgen05_guardrail_trap_col_being_dealloced_not_returned_by_alloc
        .type           $__internal_0_$__cuda_sm10x_tcgen05_guardrail_trap_col_being_dealloced_not_returned_by_alloc,@function
        .size           $__internal_0_$__cuda_sm10x_tcgen05_guardrail_trap_col_being_dealloced_not_returned_by_alloc,($__internal_1_$__cuda_sm10x_tcgen05_guardrail_trap_phase_invalid_during_alloc - $__internal_0_$__cuda_sm10x_tcgen05_guardrail_trap_col_being_dealloced_not_returned_by_alloc)
$__internal_0_$__cuda_sm10x_tcgen05_guardrail_trap_col_being_dealloced_not_returned_by_alloc:
[----:B------:R-:W-:Y:S05]  /*8b10*/  BPT.TRAP 0x1 ;  /* 0x000000040000795c */ /* 0x000fea0000300000 */
[----:B------:R-:W-:-:S04]  /*8b20*/  HFMA2 R3, -RZ, RZ, 0, 0 ;  /* 0x00000000ff037431 */ /* 0x000fc800000001ff */
[----:B------:R-:W-:Y:S05]  /*8b30*/  RET.REL.NODEC R2 `(_ZN7cutlass13device_kernelINS_4gemm6kernel13GemmUniversalIN4cute5tupleIJiiiiEEENS1_10collective13CollectiveMmaINS1_35MainloopSm100TmaUmmaWarpSpecializedILi16ELi2ELi4ENS5_IJNS4_1CILi1EEESB_SB_EEEEENS5_IJNSA_ILi128EEENSA_ILi64EEENSA_ILi32EEEEEENS_6half_tENS5_IJSB_llEEESI_SJ_NS4_8TiledMMAINS4_8MMA_AtomIJNS4_20SM100_MMA_F16BF16_SSISI_SI_fLi128ELi64ELNS4_4UMMA5MajorE1ELSO_1ELNSN_7ScaleInE0ELSP_0EEEEEENS4_6LayoutISC_NS5_IJNSA_ILi0EEEST_ST_EEEEENS5_IJNS4_10UnderscoreESW_SW_EEEEENS4_13SM90_TMA_LOADENS4_14ComposedLayoutINS4_7SwizzleILi3ELi4ELi3EEENS4_18smem_ptr_flag_bitsILi16EEENSS_INS5_IJSF_NSA_ILi8EEEEEENS5_IJSB_SF_EEEEEEEvNS4_8identityESZ_S19_vS1A_EENS_8epilogue10collective18CollectiveEpilogueINS1C_23Sm100TmaWarpSpecializedILi3ELi2ELi32ELb1ELb0EEEJSH_NS5_IJNSS_ISE_SB_EENSS_ISG_SB_EEEEESI_NS5_IJlSB_lEEESI_S1K_NS1C_6fusion15FusionCallbacksIS1G_NS1L_17LinearCombinationISI_fSI_fLNS_15FloatRoundStyleE2EEESH_S1J_JEEENS4_5SM1004TMEM4LOAD26SM100_TMEM_LOAD_32dp32b32xESZ_NS10_INS11_ILi2ELi4ELi3EEES14_NSS_INS5_IJS15_SG_EEENS5_IJSG_SB_EEEEEEENS4_39AutoVectorizingCopyWithAssumedAlignmentILi128EEENS4_14SM90_TMA_STOREES1Z_S21_S21_EEEvvEEEEvNT_6ParamsE) ;  /* 0xffffff7402307950 */ /* 0x000fea0003c3ffff */
        .weak           $__internal_1_$__cuda_sm10x_tcgen05_guardrail_trap_phase_invalid_during_alloc
        .type           $__internal_1_$__cuda_sm10x_tcgen05_guardrail_trap_phase_invalid_during_alloc,@function
        .size           $__internal_1_$__cuda_sm10x_tcgen05_guardrail_trap_phase_invalid_during_alloc,($__internal_2_$__cuda_sm10x_tcgen05_guardrail_trap_unallocated_columns_being_dealloced - $__internal_1_$__cuda_sm10x_tcgen05_guardrail_trap_phase_invalid_during_alloc)
$__internal_1_$__cuda_sm10x_tcgen05_guardrail_trap_phase_invalid_during_alloc:
[----:B------:R-:W-:Y:S05]  /*8b40*/  BPT.TRAP 0x1 ;  /* 0x000000040000795c */ /* 0x000fea0000300000 */
[----:B------:R-:W-:-:S04]  /*8b50*/  MOV R3, 0x0 ;  /* 0x0000000000037802 */ /* 0x000fc80000000f00 */
[----:B------:R-:W-:Y:S05]  /*8b60*/  RET.REL.NODEC R2 `(_ZN7cutlass13device_kernelINS_4gemm6kernel13GemmUniversalIN4cute5tupleIJiiiiEEENS1_10collective13CollectiveMmaINS1_35MainloopSm100TmaUmmaWarpSpecializedILi16ELi2ELi4ENS5_IJNS4_1CILi1EEESB_SB_EEEEENS5_IJNSA_ILi128EEENSA_ILi64EEENSA_ILi32EEEEEENS_6half_tENS5_IJSB_llEEESI_SJ_NS4_8TiledMMAINS4_8MMA_AtomIJNS4_20SM100_MMA_F16BF16_SSISI_SI_fLi128ELi64ELNS4_4UMMA5MajorE1ELSO_1ELNSN_7ScaleInE0ELSP_0EEEEEENS4_6LayoutISC_NS5_IJNSA_ILi0EEEST_ST_EEEEENS5_IJNS4_10UnderscoreESW_SW_EEEEENS4_13SM90_TMA_LOADENS4_14ComposedLayoutINS4_7SwizzleILi3ELi4ELi3EEENS4_18smem_ptr_flag_bitsILi16EEENSS_INS5_IJSF_NSA_ILi8EEEEEENS5_IJSB_SF_EEEEEEEvNS4_8identityESZ_S19_vS1A_EENS_8epilogue10collective18CollectiveEpilogueINS1C_23Sm100TmaWarpSpecializedILi3ELi2ELi32ELb1ELb0EEEJSH_NS5_IJNSS_ISE_SB_EENSS_ISG_SB_EEEEESI_NS5_IJlSB_lEEESI_S1K_NS1C_6fusion15FusionCallbacksIS1G_NS1L_17LinearCombinationISI_fSI_fLNS_15FloatRoundStyleE2EEESH_S1J_JEEENS4_5SM1004TMEM4LOAD26SM100_TMEM_LOAD_32dp32b32xESZ_NS10_INS11_ILi2ELi4ELi3EEES14_NSS_INS5_IJS15_SG_EEENS5_IJSG_SB_EEEEEEENS4_39AutoVectorizingCopyWithAssumedAlignmentILi128EEENS4_14SM90_TMA_STOREES1Z_S21_S21_EEEvvEEEEvNT_6ParamsE) ;  /* 0xffffff7402247950 */ /* 0x000fea0003c3ffff */
        .weak           $__internal_2_$__cuda_sm10x_tcgen05_guardrail_trap_unallocated_columns_being_dealloced
        .type           $__internal_2_$__cuda_sm10x_tcgen05_guardrail_trap_unallocated_columns_being_dealloced,@function
        .size           $__internal_2_$__cuda_sm10x_tcgen05_guardrail_trap_unallocated_columns_being_dealloced,(.L_x_191 - $__internal_2_$__cuda_sm10x_tcgen05_guardrail_trap_unallocated_columns_being_dealloced)
$__internal_2_$__cuda_sm10x_tcgen05_guardrail_trap_unallocated_columns_being_dealloced:
[----:B------:R-:W-:Y:S05]  /*8b70*/  BPT.TRAP 0x1 ;  /* 0x000000040000795c */ /* 0x000fea0000300000 */
[----:B------:R-:W-:-:S04]  /*8b80*/  HFMA2 R3, -RZ, RZ, 0, 0 ;  /* 0x00000000ff037431 */ /* 0x000fc800000001ff */
[----:B------:R-:W-:Y:S05]  /*8b90*/  RET.REL.NODEC R2 `(_ZN7cutlass13device_kernelINS_4gemm6kernel13GemmUniversalIN4cute5tupleIJiiiiEEENS1_10collective13CollectiveMmaINS1_35MainloopSm100TmaUmmaWarpSpecializedILi16ELi2ELi4ENS5_IJNS4_1CILi1EEESB_SB_EEEEENS5_IJNSA_ILi128EEENSA_ILi64EEENSA_ILi32EEEEEENS_6half_tENS5_IJSB_llEEESI_SJ_NS4_8TiledMMAINS4_8MMA_AtomIJNS4_20SM100_MMA_F16BF16_SSISI_SI_fLi128ELi64ELNS4_4UMMA5MajorE1ELSO_1ELNSN_7ScaleInE0ELSP_0EEEEEENS4_6LayoutISC_NS5_IJNSA_ILi0EEEST_ST_EEEEENS5_IJNS4_10UnderscoreESW_SW_EEEEENS4_13SM90_TMA_LOADENS4_14ComposedLayoutINS4_7SwizzleILi3ELi4ELi3EEENS4_18smem_ptr_flag_bitsILi16EEENSS_INS5_IJSF_NSA_ILi8EEEEEENS5_IJSB_SF_EEEEEEEvNS4_8identityESZ_S19_vS1A_EENS_8epilogue10collective18CollectiveEpilogueINS1C_23Sm100TmaWarpSpecializedILi3ELi2ELi32ELb1ELb0EEEJSH_NS5_IJNSS_ISE_SB_EENSS_ISG_SB_EEEEESI_NS5_IJlSB_lEEESI_S1K_NS1C_6fusion15FusionCallbacksIS1G_NS1L_17LinearCombinationISI_fSI_fLNS_15FloatRoundStyleE2EEESH_S1J_JEEENS4_5SM1004TMEM4LOAD26SM100_TMEM_LOAD_32dp32b32xESZ_NS10_INS11_ILi2ELi4ELi3EEES14_NSS_INS5_IJS15_SG_EEENS5_IJSG_SB_EEEEEEENS4_39AutoVectorizingCopyWithAssumedAlignmentILi128EEENS4_14SM90_TMA_STOREES1Z_S21_S21_EEEvvEEEEvNT_6ParamsE) ;  /* 0xffffff7402187950 */ /* 0x000fea0003c3ffff */
.L_x_190:
[----:B------:R-:W-:-:S00]  /*8ba0*/  BRA `(.L_x_190) ;  /* 0xfffffffc00fc7947 */ /* 0x000fc0000383ffff */
[----:B------:R-:W-:-:S00]  /*8bb0*/  NOP ;  /* 0x0000000000007918 */ /* 0x000fc00000000000 */
        /* <DEDUP_REMOVED lines=12> */
.L_x_191:


//--------------------- .nv.global.init           --------------------------
	.section	.nv.global.init,"aw",@progbits
.nv.global.init:
	.type		$str$27,@object
	.size		$str$27,($str$28 - $str$27)
$str$27:
        /*0000*/ 	.byte	0x28, 0x61, 0x64, 0x64, 0x72, 0x65, 0x73, 0x73, 0x20, 0x26, 0x20, 0x6d, 0x61, 0x73, 0x6b, 0x29
        /*0010*/ 	.byte	0x20, 0x3d, 0x3d, 0x20, 0x30, 0x00
	.type		$str$28,@object
	.size		$str$28,($str$26 - $str$28)
$str$28:
        /*0016*/ 	.byte	0x2f, 0x74, 0x6d, 0x70, 0x2f, 0x63, 0x75, 0x74, 0x6c, 0x61, 0x73, 0x73, 0x5f, 0x73, 0x77, 0x65
        /*0026*/ 	.byte	0x65, 0x70, 0x5f, 0x73, 0x72, 0x63, 0x2f, 0x69, 0x6e, 0x63, 0x6c, 0x75, 0x64, 0x65, 0x2f, 0x63
        /*0036*/ 	.byte	0x75, 0x74, 0x65, 0x2f, 0x70, 0x6f, 0x69, 0x6e, 0x74, 0x65, 0x72, 0x5f, 0x66, 0x6c, 0x61, 0x67
        /*0046*/ 	.byte	0x67, 0x65, 0x64, 0x2e, 0x68, 0x70, 0x70, 0x00
	.type		$str$26,@object
	.size		$str$26,($str$25 - $str$26)
$str$26:
        /*004e*/ 	.byte	0x2f, 0x74, 0x6d, 0x70, 0x2f, 0x63, 0x75, 0x74, 0x6c, 0x61, 0x73, 0x73, 0x5f, 0x73, 0x77, 0x65
        /*005e*/ 	.byte	0x65, 0x70, 0x5f, 0x73, 0x72, 0x63, 0x2f, 0x69, 0x6e, 0x63, 0x6c, 0x75, 0x64, 0x65, 0x2f, 0x63
        /*006e*/ 	.byte	0x75, 0x74, 0x65, 0x2f, 0x61, 0x74, 0x6f, 0x6d, 0x2f, 0x63, 0x6f, 0x70, 0x79, 0x5f, 0x74, 0x72
        /*007e*/ 	.byte	0x61, 0x69, 0x74, 0x73, 0x5f, 0x73, 0x6d, 0x31, 0x30, 0x30, 0x2e, 0x68, 0x70, 0x70, 0x00
	.type		$str$25,@object
	.size		$str$25,(__unnamed_1 - $str$25)
$str$25:
        /*008d*/ 	.byte	0x28, 0x28, 0x75, 0x69, 0x6e, 0x74, 0x33, 0x32, 0x5f, 0x74, 0x28, 0x74, 0x68, 0x72, 0x65, 0x61
        /*009d*/ 	.byte	0x64, 0x49, 0x64, 0x78, 0x2e, 0x78, 0x29, 0x20, 0x2f, 0x20, 0x33, 0x32, 0x29, 0x20, 0x25, 0x20
        /*00ad*/ 	.byte	0x34, 0x29, 0x20, 0x3d, 0x3d, 0x20, 0x28, 0x28, 0x28, 0x74, 0x6d, 0x65, 0x6d, 0x5f, 0x61, 0x64
        /*00bd*/ 	.byte	0x64, 0x72, 0x20, 0x3e, 0x3e, 0x20, 0x31, 0x36, 0x29, 0x20, 0x2f, 0x20, 0x33, 0x32, 0x29, 0x20
        /*00cd*/ 	.byte	0x25, 0x20, 0x34, 0x29, 0x00
	.type		__unnamed_1,@object
	.size		__unnamed_1,(__unnamed_2 - __unnamed_1)
__unnamed_1:
        /*00d2*/ 	.byte	0x61, 0x75, 0x74, 0x6f, 0x20, 0x63, 0x75, 0x74, 0x65, 0x3a, 0x3a, 0x61, 0x73, 0x5f, 0x70, 0x6f
        /* <DEDUP_REMOVED lines=24> */
        /*0262*/ 	.byte	0x3e, 0x3e, 0x3e, 0x3e, 0x5d, 0x00
	.type		__unnamed_2,@object
	.size		__unnamed_2,(.L_2 - __unnamed_2)
__unnamed_2:
        /* <DEDUP_REMOVED lines=42> */
        /*0508*/ 	.byte	0x3e, 0x3e, 0x5d, 0x00
.L_2:


//--------------------- .nv.shared._ZN7cutlass13device_kernelINS_4gemm6kernel13GemmUniversalIN4cute5tupleIJiiiiEEENS1_10collective13CollectiveMmaINS1_35MainloopSm100TmaUmmaWarpSpecializedILi16ELi2ELi4ENS5_IJNS4_1CILi1EEESB_SB_EEEEENS5_IJNSA_ILi128EEENSA_ILi64EEENSA_ILi32EEEEEENS_6half_tENS5_IJSB_llEEESI_SJ_NS4_8TiledMMAINS4_8MMA_AtomIJNS4_20SM100_MMA_F16BF16_SSISI_SI_fLi128ELi64ELNS4_4UMMA5MajorE1ELSO_1ELNSN_7ScaleInE0ELSP_0EEEEEENS4_6LayoutISC_NS5_IJNSA_ILi0EEEST_ST_EEEEENS5_IJNS4_10UnderscoreESW_SW_EEEEENS4_13SM90_TMA_LOADENS4_14ComposedLayoutINS4_7SwizzleILi3ELi4ELi3EEENS4_18smem_ptr_flag_bitsILi16EEENSS_INS5_IJSF_NSA_ILi8EEEEEENS5_IJSB_SF_EEEEEEEvNS4_8identityESZ_S19_vS1A_EENS_8epilogue10collective18CollectiveEpilogueINS1C_23Sm100TmaWarpSpecializedILi3ELi2ELi32ELb1ELb0EEEJSH_NS5_IJNSS_ISE_SB_EENSS_ISG_SB_EEEEESI_NS5_IJlSB_lEEESI_S1K_NS1C_6fusion15FusionCallbacksIS1G_NS1L_17LinearCombinationISI_fSI_fLNS_15FloatRoundStyleE2EEESH_S1J_JEEENS4_5SM1004TMEM4LOAD26SM100_TMEM_LOAD_32dp32b32xESZ_NS10_INS11_ILi2ELi4ELi3EEES14_NSS_INS5_IJS15_SG_EEENS5_IJSG_SB_EEEEEEENS4_39AutoVectorizingCopyWithAssumedAlignmentILi128EEENS4_14SM90_TMA_STOREES1Z_S21_S21_EEEvvEEEEvNT_6ParamsE --------------------------
	.section	.nv.shared._ZN7cutlass13device_kernelINS_4gemm6kernel13GemmUniversalIN4cute5tupleIJiiiiEEENS1_10collective13CollectiveMmaINS1_35MainloopSm100TmaUmmaWarpSpecializedILi16ELi2ELi4ENS5_IJNS4_1CILi1EEESB_SB_EEEEENS5_IJNSA_ILi128EEENSA_ILi64EEENSA_ILi32EEEEEENS_6half_tENS5_IJSB_llEEESI_SJ_NS4_8TiledMMAINS4_8MMA_AtomIJNS4_20SM100_MMA_F16BF16_SSISI_SI_fLi128ELi64ELNS4_4UMMA5MajorE1ELSO_1ELNSN_7ScaleInE0ELSP_0EEEEEENS4_6LayoutISC_NS5_IJNSA_ILi0EEEST_ST_EEEEENS5_IJNS4_10UnderscoreESW_SW_EEEEENS4_13SM90_TMA_LOADENS4_14ComposedLayoutINS4_7SwizzleILi3ELi4ELi3EEENS4_18smem_ptr_flag_bitsILi16EEENSS_INS5_IJSF_NSA_ILi8EEEEEENS5_IJSB_SF_EEEEEEEvNS4_8identityESZ_S19_vS1A_EENS_8epilogue10collective18CollectiveEpilogueINS1C_23Sm100TmaWarpSpecializedILi3ELi2ELi32ELb1ELb0EEEJSH_NS5_IJNSS_ISE_SB_EENSS_ISG_SB_EEEEESI_NS5_IJlSB_lEEESI_S1K_NS1C_6fusion15FusionCallbacksIS1G_NS1L_17LinearCombinationISI_fSI_fLNS_15FloatRoundStyleE2EEESH_S1J_JEEENS4_5SM1004TMEM4LOAD26SM100_TMEM_LOAD_32dp32b32xESZ_NS10_INS11_ILi2ELi4ELi3EEES14_NSS_INS5_IJS15_SG_EEENS5_IJSG_SB_EEEEEEENS4_39AutoVectorizingCopyWithAssumedAlignmentILi128EEENS4_14SM90_TMA_STOREES1Z_S21_S21_EEEvvEEEEvNT_6ParamsE,"aw",@nobits
	.sectionflags	@""
	.align	16
	.zero		1024


//--------------------- .nv.shared.reserved.0     --------------------------
	.section	.nv.shared.reserved.0,"aw",@nobits
	.weak		__nv_reservedSMEM_offset_0_alias
	.size		__nv_reservedSMEM_offset_0_alias, 0, 64
	.other		__nv_reservedSMEM_offset_0_alias,@"STO_CUDA_RESERVED_SHARED STV_DEFAULT"
__nv_reservedSMEM_offset_0_alias:
	.zero		0
.nv.shared.reserved.0:
	.zero		64
	.weak		__nv_reservedSMEM_tcgen05_partition
	.type		__nv_reservedSMEM_tcgen05_partition,@object
	.size		__nv_reservedSMEM_tcgen05_partition,(.L_0 - __nv_reservedSMEM_tcgen05_partition)
__nv_reservedSMEM_tcgen05_partition:
	.zero		32
.L_0:


//--------------------- .nv.global                --------------------------
	.section	.nv.global,"aw",@nobits
.nv.global:
	.type		_ZN40_INTERNAL_f49e3796_4_k_cu_1f88245f_368694cute1_E,@object
	.size		_ZN40_INTERNAL_f49e3796_4_k_cu_1f88245f_368694cute1_E,(_ZN40_INTERNAL_f49e3796_4_k_cu_1f88245f_368694cuda3std3__45__cpo6cbeginE - _ZN40_INTERNAL_f49e3796_4_k_cu_1f88245f_368694cute1_E)
_ZN40_INTERNAL_f49e3796_4_k_cu_1f88245f_368694cute1_E:
	.zero		1
	.type		_ZN40_INTERNAL_f49e3796_4_k_cu_1f88245f_368694cuda3std3__45__cpo6cbeginE,@object
	.size		_ZN40_INTERNAL_f49e3796_4_k_cu_1f88245f_368694cuda3std3__45__cpo6cbeginE,(_ZN40_INTERNAL_f49e3796_4_k_cu_1f88245f_368694cuda3std3__48in_placeE - _ZN40_INTERNAL_f49e3796_4_k_cu_1f88245f_368694cuda3std3__45__cpo6cbeginE)
_ZN40_INTERNAL_f49e3796_4_k_cu_1f88245f_368694cuda3std3__45__cpo6cbeginE:
	.zero		1
	.type		_ZN40_INTERNAL_f49e3796_4_k_cu_1f88245f_368694cuda3std3__48in_placeE,@object
	.size		_ZN40_INTERNAL_f49e3796_4_k_cu_1f88245f_368694cuda3std3__48in_placeE,(_ZN40_INTERNAL_f49e3796_4_k_cu_1f88245f_368694cuda3std6ranges3__45__cpo9iter_moveE - _ZN40_INTERNAL_f49e3796_4_k_cu_1f88245f_368694cuda3std3__48in_placeE)
_ZN40_INTERNAL_f49e3796_4_k_cu_1f88245f_368694cuda3std3__48in_placeE:
	.zero		1
	.type		_ZN40_INTERNAL_f49e3796_4_k_cu_1f88245f_368694cuda3std6ranges3__45__cpo9iter_moveE,@object
	.size		_ZN40_INTERNAL_f49e3796_4_k_cu_1f88245f_368694cuda3std6ranges3__45__cpo9iter_moveE,(_ZN40_INTERNAL_f49e3796_4_k_cu_1f88245f_368694cuda3std3__45__cpo5beginE - _ZN40_INTERNAL_f49e3796_4_k_cu_1f88245f_368694cuda3std6ranges3__45__cpo9iter_moveE)
_ZN40_INTERNAL_f49e3796_4_k_cu_1f88245f_368694cuda3std6ranges3__45__cpo9iter_moveE:
	.zero		1
	.type		_ZN40_INTERNAL_f49e3796_4_k_cu_1f88245f_368694cuda3std3__45__cpo5beginE,@object
	.size		_ZN40_INTERNAL_f49e3796_4_k_cu_1f88245f_368694cuda3std3__45__cpo5beginE,(_ZN40_INTERNAL_f49e3796_4_k_cu_1f88245f_368694cuda3std3__442_GLOBAL__N__f49e3796_4_k_cu_1f88245f_368696ignoreE - _ZN40_INTERNAL_f49e3796_4_k_cu_1f88245f_368694cuda3std3__45__cpo5beginE)
_ZN40_INTERNAL_f49e3796_4_k_cu_1f88245f_368694cuda3std3__45__cpo5beginE:
	.zero		1
	.type		_ZN40_INTERNAL_f49e3796_4_k_cu_1f88245f_368694cuda3std3__442_GLOBAL__N__f49e3796_4_k_cu_1f88245f_368696ignoreE,@object
	.size		_ZN40_INTERNAL_f49e3796_4_k_cu_1f88245f_368694cuda3std3__442_GLOBAL__N__f49e3796_4_k_cu_1f88245f_368696ignoreE,(_ZN40_INTERNAL_f49e3796_4_k_cu_1f88245f_368694cute7productE - _ZN40_INTERNAL_f49e3796_4_k_cu_1f88245f_368694cuda3std3__442_GLOBAL__N__f49e3796_4_k_cu_1f88245f_368696ignoreE)
_ZN40_INTERNAL_f49e3796_4_k_cu_1f88245f_368694cuda3std3__442_GLOBAL__N__f49e3796_4_k_cu_1f88245f_368696ignoreE:
	.zero		1
	.type		_ZN40_INTERNAL_f49e3796_4_k_cu_1f88245f_368694cute7productE,@object
	.size		_ZN40_INTERNAL_f49e3796_4_k_cu_1f88245f_368694cute7productE,(_ZN40_INTERNAL_f49e3796_4_k_cu_1f88245f_368694cuda3std3__45__cpo3endE - _ZN40_INTERNAL_f49e3796_4_k_cu_1f88245f_368694cute7productE)
_ZN40_INTERNAL_f49e3796_4_k_cu_1f88245f_368694cute7productE:
	.zero		1
	.type		_ZN40_INTERNAL_f49e3796_4_k_cu_1f88245f_368694cuda3std3__45__cpo3endE,@object
	.size		_ZN40_INTERNAL_f49e3796_4_k_cu_1f88245f_368694cuda3std3__45__cpo3endE,(_ZN40_INTERNAL_f49e3796_4_k_cu_1f88245f_368694cuda3std3__419piecewise_constructE - _ZN40_INTERNAL_f49e3796_4_k_cu_1f88245f_368694cuda3std3__45__cpo3endE)
_ZN40_INTERNAL_f49e3796_4_k_cu_1f88245f_368694cuda3std3__45__cpo3endE:
	.zero		1
	.type		_ZN40_INTERNAL_f49e3796_4_k_cu_1f88245f_368694cuda3std3__419piecewise_constructE,@object
	.size		_ZN40_INTERNAL_f49e3796_4_k_cu_1f88245f_368694cuda3std3__419piecewise_constructE,(_ZN40_INTERNAL_f49e3796_4_k_cu_1f88245f_368694cuda3std3__45__cpo4cendE - _ZN40_INTERNAL_f49e3796_4_k_cu_1f88245f_368694cuda3std3__419piecewise_constructE)
_ZN40_INTERNAL_f49e3796_4_k_cu_1f88245f_368694cuda3std3__419piecewise_constructE:
	.zero		1
	.type		_ZN40_INTERNAL_f49e3796_4_k_cu_1f88245f_368694cuda3std3__45__cpo4cendE,@object
	.size		_ZN40_INTERNAL_f49e3796_4_k_cu_1f88245f_368694cuda3std3__45__cpo4cendE,(_ZN40_INTERNAL_f49e3796_4_k_cu_1f88245f_368694cuda3std6ranges3__45__cpo4swapE - _ZN40_INTERNAL_f49e3796_4_k_cu_1f88245f_368694cuda3std3__45__cpo4cendE)
_ZN40_INTERNAL_f49e3796_4_k_cu_1f88245f_368694cuda3std3__45__cpo4cendE:
	.zero		1
	.type		_ZN40_INTERNAL_f49e3796_4_k_cu_1f88245f_368694cuda3std6ranges3__45__cpo4swapE,@object
	.size		_ZN40_INTERNAL_f49e3796_4_k_cu_1f88245f_368694cuda3std6ranges3__45__cpo4swapE,(.L_10 - _ZN40_INTERNAL_f49e3796_4_k_cu_1f88245f_368694cuda3std6ranges3__45__cpo4swapE)
_ZN40_INTERNAL_f49e3796_4_k_cu_1f88245f_368694cuda3std6ranges3__45__cpo4swapE:
	.zero		1
.L_10:


//--------------------- .nv.constant0._ZN7cutlass13device_kernelINS_4gemm6kernel13GemmUniversalIN4cute5tupleIJiiiiEEENS1_10collective13CollectiveMmaINS1_35MainloopSm100TmaUmmaWarpSpecializedILi16ELi2ELi4ENS5_IJNS4_1CILi1EEESB_SB_EEEEENS5_IJNSA_ILi128EEENSA_ILi64EEENSA_ILi32EEEEEENS_6half_tENS5_IJSB_llEEESI_SJ_NS4_8TiledMMAINS4_8MMA_AtomIJNS4_20SM100_MMA_F16BF16_SSISI_SI_fLi128ELi64ELNS4_4UMMA5MajorE1ELSO_1ELNSN_7ScaleInE0ELSP_0EEEEEENS4_6LayoutISC_NS5_IJNSA_ILi0EEEST_ST_EEEEENS5_IJNS4_10UnderscoreESW_SW_EEEEENS4_13SM90_TMA_LOADENS4_14ComposedLayoutINS4_7SwizzleILi3ELi4ELi3EEENS4_18smem_ptr_flag_bitsILi16EEENSS_INS5_IJSF_NSA_ILi8EEEEEENS5_IJSB_SF_EEEEEEEvNS4_8identityESZ_S19_vS1A_EENS_8epilogue10collective18CollectiveEpilogueINS1C_23Sm100TmaWarpSpecializedILi3ELi2ELi32ELb1ELb0EEEJSH_NS5_IJNSS_ISE_SB_EENSS_ISG_SB_EEEEESI_NS5_IJlSB_lEEESI_S1K_NS1C_6fusion15FusionCallbacksIS1G_NS1L_17LinearCombinationISI_fSI_fLNS_15FloatRoundStyleE2EEESH_S1J_JEEENS4_5SM1004TMEM4LOAD26SM100_TMEM_LOAD_32dp32b32xESZ_NS10_INS11_ILi2ELi4ELi3EEES14_NSS_INS5_IJS15_SG_EEENS5_IJSG_SB_EEEEEEENS4_39AutoVectorizingCopyWithAssumedAlignmentILi128EEENS4_14SM90_TMA_STOREES1Z_S21_S21_EEEvvEEEEvNT_6ParamsE --------------------------
	.section	.nv.constant0._ZN7cutlass13device_kernelINS_4gemm6kernel13GemmUniversalIN4cute5tupleIJiiiiEEENS1_10collective13CollectiveMmaINS1_35MainloopSm100TmaUmmaWarpSpecializedILi16ELi2ELi4ENS5_IJNS4_1CILi1EEESB_SB_EEEEENS5_IJNSA_ILi128EEENSA_ILi64EEENSA_ILi32EEEEEENS_6half_tENS5_IJSB_llEEESI_SJ_NS4_8TiledMMAINS4_8MMA_AtomIJNS4_20SM100_MMA_F16BF16_SSISI_SI_fLi128ELi64ELNS4_4UMMA5MajorE1ELSO_1ELNSN_7ScaleInE0ELSP_0EEEEEENS4_6LayoutISC_NS5_IJNSA_ILi0EEEST_ST_EEEEENS5_IJNS4_10UnderscoreESW_SW_EEEEENS4_13SM90_TMA_LOADENS4_14ComposedLayoutINS4_7SwizzleILi3ELi4ELi3EEENS4_18smem_ptr_flag_bitsILi16EEENSS_INS5_IJSF_NSA_ILi8EEEEEENS5_IJSB_SF_EEEEEEEvNS4_8identityESZ_S19_vS1A_EENS_8epilogue10collective18CollectiveEpilogueINS1C_23Sm100TmaWarpSpecializedILi3ELi2ELi32ELb1ELb0EEEJSH_NS5_IJNSS_ISE_SB_EENSS_ISG_SB_EEEEESI_NS5_IJlSB_lEEESI_S1K_NS1C_6fusion15FusionCallbacksIS1G_NS1L_17LinearCombinationISI_fSI_fLNS_15FloatRoundStyleE2EEESH_S1J_JEEENS4_5SM1004TMEM4LOAD26SM100_TMEM_LOAD_32dp32b32xESZ_NS10_INS11_ILi2ELi4ELi3EEES14_NSS_INS5_IJS15_SG_EEENS5_IJSG_SB_EEEEEEENS4_39AutoVectorizingCopyWithAssumedAlignmentILi128EEENS4_14SM90_TMA_STOREES1Z_S21_S21_EEEvvEEEEvNT_6ParamsE,"a",@progbits
	.sectionflags	@""
	.align	4
.nv.constant0._ZN7cutlass13device_kernelINS_4gemm6kernel13GemmUniversalIN4cute5tupleIJiiiiEEENS1_10collective13CollectiveMmaINS1_35MainloopSm100TmaUmmaWarpSpecializedILi16ELi2ELi4ENS5_IJNS4_1CILi1EEESB_SB_EEEEENS5_IJNSA_ILi128EEENSA_ILi64EEENSA_ILi32EEEEEENS_6half_tENS5_IJSB_llEEESI_SJ_NS4_8TiledMMAINS4_8MMA_AtomIJNS4_20SM100_MMA_F16BF16_SSISI_SI_fLi128ELi64ELNS4_4UMMA5MajorE1ELSO_1ELNSN_7ScaleInE0ELSP_0EEEEEENS4_6LayoutISC_NS5_IJNSA_ILi0EEEST_ST_EEEEENS5_IJNS4_10UnderscoreESW_SW_EEEEENS4_13SM90_TMA_LOADENS4_14ComposedLayoutINS4_7SwizzleILi3ELi4ELi3EEENS4_18smem_ptr_flag_bitsILi16EEENSS_INS5_IJSF_NSA_ILi8EEEEEENS5_IJSB_SF_EEEEEEEvNS4_8identityESZ_S19_vS1A_EENS_8epilogue10collective18CollectiveEpilogueINS1C_23Sm100TmaWarpSpecializedILi3ELi2ELi32ELb1ELb0EEEJSH_NS5_IJNSS_ISE_SB_EENSS_ISG_SB_EEEEESI_NS5_IJlSB_lEEESI_S1K_NS1C_6fusion15FusionCallbacksIS1G_NS1L_17LinearCombinationISI_fSI_fLNS_15FloatRoundStyleE2EEESH_S1J_JEEENS4_5SM1004TMEM4LOAD26SM100_TMEM_LOAD_32dp32b32xESZ_NS10_INS11_ILi2ELi4ELi3EEES14_NSS_INS5_IJS15_SG_EEENS5_IJSG_SB_EEEEEEENS4_39AutoVectorizingCopyWithAssumedAlignmentILi128EEENS4_14SM90_TMA_STOREES1Z_S21_S21_EEEvvEEEEvNT_6ParamsE:
	.zero		2944


//--------------------- SYMBOLS --------------------------

	.type		.nv.reservedSmem.offset0,@object
	.size		.nv.reservedSmem.offset0,0x4
	.type		.nv.reservedSmem.cap,@object
	.size		.nv.reservedSmem.cap,0x4
	.type		__assertfail,@function
